// auto-generated by cutlass_sweep.gemm — config: {"arch": "sm_90", "cluster_m": 1, "cluster_n": 1, "dtype": "bf16", "dtype_b": "bf16", "layout": "nt", "stages": 0, "tile_k": 128, "tile_m": 128, "tile_n": 128}
#include "cutlass/cutlass.h"
#include "cutlass/gemm/collective/collective_builder.hpp"
#include "cutlass/gemm/device/gemm_universal_adapter.h"
#include "cutlass/gemm/kernel/gemm_universal.hpp"
#include "cutlass/epilogue/collective/collective_builder.hpp"

using ElemA = cutlass::bfloat16_t;
using ElemB = cutlass::bfloat16_t;
using ElemCD = cutlass::bfloat16_t;
using Acc  = float;
using TileShape    = cute::Shape<cute::_128, cute::_128, cute::_128>;
using ClusterShape = cute::Shape<cute::_1, cute::_1, cute::_1>;

using CollectiveEpilogue = typename cutlass::epilogue::collective::CollectiveBuilder<
    cutlass::arch::Sm90, cutlass::arch::OpClassTensorOp,
    TileShape, ClusterShape,
    cutlass::epilogue::collective::EpilogueTileAuto,
    Acc, Acc,
    ElemCD, cutlass::layout::RowMajor, 128 / cutlass::sizeof_bits<ElemCD>::value,
    ElemCD, cutlass::layout::RowMajor, 128 / cutlass::sizeof_bits<ElemCD>::value,
    cutlass::epilogue::collective::EpilogueScheduleAuto
  >::CollectiveOp;

using CollectiveMainloop = typename cutlass::gemm::collective::CollectiveBuilder<
    cutlass::arch::Sm90, cutlass::arch::OpClassTensorOp,
    ElemA, cutlass::layout::RowMajor, 128 / cutlass::sizeof_bits<ElemA>::value,
    ElemB, cutlass::layout::ColumnMajor, 128 / cutlass::sizeof_bits<ElemB>::value,
    Acc,
    TileShape, ClusterShape,
    cutlass::gemm::collective::StageCountAutoCarveout<static_cast<int>(sizeof(typename CollectiveEpilogue::SharedStorage))>,
    cutlass::gemm::collective::KernelScheduleAuto
  >::CollectiveOp;

using GemmKernel = cutlass::gemm::kernel::GemmUniversal<
    cute::Shape<int,int,int,int>,
    CollectiveMainloop,
    CollectiveEpilogue
>;
using Gemm = cutlass::gemm::device::GemmUniversalAdapter<GemmKernel>;

// Force the device kernel symbol into the cubin without needing a host main.
auto* _anchor = &cutlass::device_kernel<GemmKernel>;


// ===== COMPILED SASS (sm_90a) =====

	.target	sm_90a

	.elftype	@"ET_EXEC"


//--------------------- .note.nv.tkinfo           --------------------------
	.section	.note.nv.tkinfo,"",@"SHT_NOTE"
	.sectionflags	@"SHF_NOTE_NV_TKINFO"
	.tkinfo
        /*0018*/ 	.word	0x00000002
        /*0030*/ 	.string	""
        /*0030*/ 	.string	"ptxas"
        /*0030*/ 	.string	"Cuda compilation tools, release 13.0, V13.0.88"
        /*0030*/ 	.string	"Build cuda_13.0.r13.0/compiler.36424714_0"
        /*0030*/ 	.string	"-arch sm_90a -m 64 "



//--------------------- .note.nv.cuinfo           --------------------------
	.section	.note.nv.cuinfo,"",@"SHT_NOTE"
	.sectionflags	@"SHF_NOTE_NV_CUINFO"
        /*0018*/ 	.short	0x0002
        /*001a*/ 	.short	0x005a
        /*001c*/ 	.short	0x0082
	.zero		2


//--------------------- .nv.info                  --------------------------
	.section	.nv.info,"",@"SHT_CUDA_INFO"
	.align	4


	//----- nvinfo : EIATTR_REGCOUNT
	.align		4
        /*0000*/ 	.byte	0x04, 0x2f
        /*0002*/ 	.short	(.L_15 - .L_14)
	.align		4
.L_14:
        /*0004*/ 	.word	index@(_ZN7cutlass13device_kernelINS_4gemm6kernel13GemmUniversalIN4cute5tupleIJiiiiEEENS1_10collective13CollectiveMmaINS1_34MainloopSm90TmaGmmaWarpSpecializedILi3ENS5_IJNS4_1CILi1EEESB_SB_EEENS1_35KernelTmaWarpSpecializedCooperativeEEENS5_IJNSA_ILi128EEESF_SF_EEENS_10bfloat16_tENS5_IJlSB_lEEESH_SI_NS4_8TiledMMAINS4_8MMA_AtomIJNS4_4SM904GMMA28MMA_64x128x16_F32BF16BF16_SSILNSM_5MajorE0ELSO_0ELNSM_7ScaleInE1ELSP_1EEEEEENS4_6LayoutINS5_IJNSA_ILi2EEESB_SB_EEENS5_IJSB_NSA_ILi0EEESV_EEEEENS5_IJNS4_10UnderscoreESY_SY_EEEEENS4_13SM90_TMA_LOADENS4_14ComposedLayoutINS4_7SwizzleILi3ELi4ELi3EEENS4_18smem_ptr_flag_bitsILi16EEENSS_INS5_IJNSA_ILi8EEENSA_ILi64EEEEEENS5_IJS18_SB_EEEEEEEvNS4_8identityES11_S1C_vS1D_EENS_8epilogue10collective6detail29Sm90TmaWarpSpecializedAdapterINS1G_15DefaultEpilogueISH_SI_SI_NS1F_6thread17LinearCombinationISH_Li1EffLNS1K_9ScaleType4KindE0ELNS_15FloatRoundStyleE2ESH_EENS1_15EpilogueDefaultEEEEEvvEEEEvNT_6ParamsE)
        /*0008*/ 	.word	0x000000a8


	//----- nvinfo : EIATTR_FRAME_SIZE
	.align		4
.L_15:
        /*000c*/ 	.byte	0x04, 0x11
        /*000e*/ 	.short	(.L_17 - .L_16)
	.align		4
.L_16:
        /*0010*/ 	.word	index@(_ZN7cutlass13device_kernelINS_4gemm6kernel13GemmUniversalIN4cute5tupleIJiiiiEEENS1_10collective13CollectiveMmaINS1_34MainloopSm90TmaGmmaWarpSpecializedILi3ENS5_IJNS4_1CILi1EEESB_SB_EEENS1_35KernelTmaWarpSpecializedCooperativeEEENS5_IJNSA_ILi128EEESF_SF_EEENS_10bfloat16_tENS5_IJlSB_lEEESH_SI_NS4_8TiledMMAINS4_8MMA_AtomIJNS4_4SM904GMMA28MMA_64x128x16_F32BF16BF16_SSILNSM_5MajorE0ELSO_0ELNSM_7ScaleInE1ELSP_1EEEEEENS4_6LayoutINS5_IJNSA_ILi2EEESB_SB_EEENS5_IJSB_NSA_ILi0EEESV_EEEEENS5_IJNS4_10UnderscoreESY_SY_EEEEENS4_13SM90_TMA_LOADENS4_14ComposedLayoutINS4_7SwizzleILi3ELi4ELi3EEENS4_18smem_ptr_flag_bitsILi16EEENSS_INS5_IJNSA_ILi8EEENSA_ILi64EEEEEENS5_IJS18_SB_EEEEEEEvNS4_8identityES11_S1C_vS1D_EENS_8epilogue10collective6detail29Sm90TmaWarpSpecializedAdapterINS1G_15DefaultEpilogueISH_SI_SI_NS1F_6thread17LinearCombinationISH_Li1EffLNS1K_9ScaleType4KindE0ELNS_15FloatRoundStyleE2ESH_EENS1_15EpilogueDefaultEEEEEvvEEEEvNT_6ParamsE)
        /*0014*/ 	.word	0x00000000


	//----- nvinfo : EIATTR_MIN_STACK_SIZE
	.align		4
.L_17:
        /*0018*/ 	.byte	0x04, 0x12
        /*001a*/ 	.short	(.L_19 - .L_18)
	.align		4
.L_18:
        /*001c*/ 	.word	index@(_ZN7cutlass13device_kernelINS_4gemm6kernel13GemmUniversalIN4cute5tupleIJiiiiEEENS1_10collective13CollectiveMmaINS1_34MainloopSm90TmaGmmaWarpSpecializedILi3ENS5_IJNS4_1CILi1EEESB_SB_EEENS1_35KernelTmaWarpSpecializedCooperativeEEENS5_IJNSA_ILi128EEESF_SF_EEENS_10bfloat16_tENS5_IJlSB_lEEESH_SI_NS4_8TiledMMAINS4_8MMA_AtomIJNS4_4SM904GMMA28MMA_64x128x16_F32BF16BF16_SSILNSM_5MajorE0ELSO_0ELNSM_7ScaleInE1ELSP_1EEEEEENS4_6LayoutINS5_IJNSA_ILi2EEESB_SB_EEENS5_IJSB_NSA_ILi0EEESV_EEEEENS5_IJNS4_10UnderscoreESY_SY_EEEEENS4_13SM90_TMA_LOADENS4_14ComposedLayoutINS4_7SwizzleILi3ELi4ELi3EEENS4_18smem_ptr_flag_bitsILi16EEENSS_INS5_IJNSA_ILi8EEENSA_ILi64EEEEEENS5_IJS18_SB_EEEEEEEvNS4_8identityES11_S1C_vS1D_EENS_8epilogue10collective6detail29Sm90TmaWarpSpecializedAdapterINS1G_15DefaultEpilogueISH_SI_SI_NS1F_6thread17LinearCombinationISH_Li1EffLNS1K_9ScaleType4KindE0ELNS_15FloatRoundStyleE2ESH_EENS1_15EpilogueDefaultEEEEEvvEEEEvNT_6ParamsE)
        /*0020*/ 	.word	0x00000000
.L_19:


//--------------------- .nv.compat                --------------------------
	.section	.nv.compat,"",@"SHT_CUDA_COMPAT_INFO"
	.align	4
        /*0000*/ 	.byte	0x02, 0x09, 0x01, 0x00, 0x02, 0x02, 0x04, 0x00, 0x02, 0x05, 0x05, 0x00, 0x03, 0x07, 0x01, 0x01
        /*0010*/ 	.byte	0x02, 0x03, 0x01, 0x00, 0x02, 0x06, 0x01, 0x00, 0x04, 0x0b, 0x08, 0x00, 0x00, 0x00, 0x00, 0x00
        /*0020*/ 	.byte	0x00, 0x00, 0x00, 0x00


//--------------------- .nv.info._ZN7cutlass13device_kernelINS_4gemm6kernel13GemmUniversalIN4cute5tupleIJiiiiEEENS1_10collective13CollectiveMmaINS1_34MainloopSm90TmaGmmaWarpSpecializedILi3ENS5_IJNS4_1CILi1EEESB_SB_EEENS1_35KernelTmaWarpSpecializedCooperativeEEENS5_IJNSA_ILi128EEESF_SF_EEENS_10bfloat16_tENS5_IJlSB_lEEESH_SI_NS4_8TiledMMAINS4_8MMA_AtomIJNS4_4SM904GMMA28MMA_64x128x16_F32BF16BF16_SSILNSM_5MajorE0ELSO_0ELNSM_7ScaleInE1ELSP_1EEEEEENS4_6LayoutINS5_IJNSA_ILi2EEESB_SB_EEENS5_IJSB_NSA_ILi0EEESV_EEEEENS5_IJNS4_10UnderscoreESY_SY_EEEEENS4_13SM90_TMA_LOADENS4_14ComposedLayoutINS4_7SwizzleILi3ELi4ELi3EEENS4_18smem_ptr_flag_bitsILi16EEENSS_INS5_IJNSA_ILi8EEENSA_ILi64EEEEEENS5_IJS18_SB_EEEEEEEvNS4_8identityES11_S1C_vS1D_EENS_8epilogue10collective6detail29Sm90TmaWarpSpecializedAdapterINS1G_15DefaultEpilogueISH_SI_SI_NS1F_6thread17LinearCombinationISH_Li1EffLNS1K_9ScaleType4KindE0ELNS_15FloatRoundStyleE2ESH_EENS1_15EpilogueDefaultEEEEEvvEEEEvNT_6ParamsE --------------------------
	.section	.nv.info._ZN7cutlass13device_kernelINS_4gemm6kernel13GemmUniversalIN4cute5tupleIJiiiiEEENS1_10collective13CollectiveMmaINS1_34MainloopSm90TmaGmmaWarpSpecializedILi3ENS5_IJNS4_1CILi1EEESB_SB_EEENS1_35KernelTmaWarpSpecializedCooperativeEEENS5_IJNSA_ILi128EEESF_SF_EEENS_10bfloat16_tENS5_IJlSB_lEEESH_SI_NS4_8TiledMMAINS4_8MMA_AtomIJNS4_4SM904GMMA28MMA_64x128x16_F32BF16BF16_SSILNSM_5MajorE0ELSO_0ELNSM_7ScaleInE1ELSP_1EEEEEENS4_6LayoutINS5_IJNSA_ILi2EEESB_SB_EEENS5_IJSB_NSA_ILi0EEESV_EEEEENS5_IJNS4_10UnderscoreESY_SY_EEEEENS4_13SM90_TMA_LOADENS4_14ComposedLayoutINS4_7SwizzleILi3ELi4ELi3EEENS4_18smem_ptr_flag_bitsILi16EEENSS_INS5_IJNSA_ILi8EEENSA_ILi64EEEEEENS5_IJS18_SB_EEEEEEEvNS4_8identityES11_S1C_vS1D_EENS_8epilogue10collective6detail29Sm90TmaWarpSpecializedAdapterINS1G_15DefaultEpilogueISH_SI_SI_NS1F_6thread17LinearCombinationISH_Li1EffLNS1K_9ScaleType4KindE0ELNS_15FloatRoundStyleE2ESH_EENS1_15EpilogueDefaultEEEEEvvEEEEvNT_6ParamsE,"",@"SHT_CUDA_INFO"
	.sectionflags	@""
	.align	4


	//----- nvinfo : EIATTR_CUDA_API_VERSION
	.align		4
        /*0000*/ 	.byte	0x04, 0x37
        /*0002*/ 	.short	(.L_21 - .L_20)
.L_20:
        /*0004*/ 	.word	0x00000082


	//----- nvinfo : EIATTR_KPARAM_INFO
	.align		4
.L_21:
        /*0008*/ 	.byte	0x04, 0x17
        /*000a*/ 	.short	(.L_23 - .L_22)
.L_22:
        /*000c*/ 	.word	0x00000000
        /*0010*/ 	.short	0x0000
        /*0012*/ 	.short	0x0070
        /*0014*/ 	.byte	0x00, 0xf0, 0x01, 0x10


	//----- nvinfo : EIATTR_SPARSE_MMA_MASK
	.align		4
.L_23:
        /*0018*/ 	.byte	0x03, 0x50
        /*001a*/ 	.short	0x0000


	//----- nvinfo : EIATTR_MAXREG_COUNT
	.align		4
        /*001c*/ 	.byte	0x03, 0x1b
        /*001e*/ 	.short	0x00a8


	//----- nvinfo : EIATTR_NUM_BARRIERS
	.align		4
        /*0020*/ 	.byte	0x02, 0x4c
        /*0022*/ 	.byte	0x01
	.zero		1


	//----- nvinfo : EIATTR_EXTERNS
	.align		4
        /*0024*/ 	.byte	0x04, 0x0f
        /*0026*/ 	.short	(.L_25 - .L_24)


	//   ....[0]....
	.align		4
.L_24:
        /*0028*/ 	.word	index@(__assertfail)


	//----- nvinfo : EIATTR_MERCURY_ISA_VERSION
	.align		4
.L_25:
        /*002c*/ 	.byte	0x03, 0x5f
        /*002e*/ 	.short	0x0101


	//----- nvinfo : EIATTR_INT_WARP_WIDE_INSTR_OFFSETS
	.align		4
        /*0030*/ 	.byte	0x04, 0x31
        /*0032*/ 	.short	(.L_27 - .L_26)


	//   ....[0]....
.L_26:
        /*0034*/ 	.word	0x000003d0


	//   ....[1]....
        /*0038*/ 	.word	0x000003e0


	//   ....[2]....
        /*003c*/ 	.word	0x000004a0


	//----- nvinfo : EIATTR_COOP_GROUP_MASK_REGIDS
	.align		4
.L_27:
        /*0040*/ 	.byte	0x04, 0x29
        /*0042*/ 	.short	(.L_29 - .L_28)


	//   ....[0]....
.L_28:
        /*0044*/ 	.word	0xffffffff


	//   ....[1]....
        /*0048*/ 	.word	0xffffffff


	//   ....[2]....
        /*004c*/ 	.word	0xffffffff


	//   ....[3]....
        /*0050*/ 	.word	0xffffffff


	//   ....[4]....
        /*0054*/ 	.word	0xffffffff


	//----- nvinfo : EIATTR_COOP_GROUP_INSTR_OFFSETS
	.align		4
.L_29:
        /*0058*/ 	.byte	0x04, 0x28
        /*005a*/ 	.short	(.L_31 - .L_30)


	//   ....[0]....
.L_30:
        /*005c*/ 	.word	0x00000060


	//   ....[1]....
        /*0060*/ 	.word	0x00000070


	//   ....[2]....
        /*0064*/ 	.word	0x00000130


	//   ....[3]....
        /*0068*/ 	.word	0x000002a0


	//   ....[4]....
        /*006c*/ 	.word	0x000011a0


	//----- nvinfo : EIATTR_REG_RECONFIG
	.align		4
.L_31:
        /*0070*/ 	.byte	0x01, 0x54
	.zero		2


	//----- nvinfo : EIATTR_SYSCALL_OFFSETS
	.align		4
        /*0074*/ 	.byte	0x04, 0x46
        /*0076*/ 	.short	(.L_33 - .L_32)


	//   ....[0]....
.L_32:
        /*0078*/ 	.word	0x00001390


	//----- nvinfo : EIATTR_MBARRIER_INSTR_OFFSETS
	.align		4
.L_33:
        /*007c*/ 	.byte	0x04, 0x39
        /*007e*/ 	.short	(.L_35 - .L_34)


	//   ....[0]....
.L_34:
        /*0080*/ 	.word	0x00000230
        /*0084*/ 	.word	0x000000ff
        /*0088*/ 	.word	0x00000000
        /*008c*/ 	.short	0x0100
        /*008e*/ 	.byte	0x08
	.zero		1


	//   ....[1]....
        /*0090*/ 	.word	0x00000240
        /*0094*/ 	.word	0x000000ff
        /*0098*/ 	.word	0x00000018
        /*009c*/ 	.short	0x0100
        /*009e*/ 	.byte	0x08
	.zero		1


	//   ....[2]....
        /*00a0*/ 	.word	0x00000250
        /*00a4*/ 	.word	0x000000ff
        /*00a8*/ 	.word	0x00000008
        /*00ac*/ 	.short	0x0100
        /*00ae*/ 	.byte	0x08
	.zero		1


	//   ....[3]....
        /*00b0*/ 	.word	0x00000260
        /*00b4*/ 	.word	0x000000ff
        /*00b8*/ 	.word	0x00000020
        /*00bc*/ 	.short	0x0100
        /*00be*/ 	.byte	0x08
	.zero		1


	//   ....[4]....
        /*00c0*/ 	.word	0x00000270
        /*00c4*/ 	.word	0x000000ff
        /*00c8*/ 	.word	0x00000010
        /*00cc*/ 	.short	0x0100
        /*00ce*/ 	.byte	0x08
	.zero		1


	//   ....[5]....
        /*00d0*/ 	.word	0x00000280
        /*00d4*/ 	.word	0x000000ff
        /*00d8*/ 	.word	0x00000028
        /*00dc*/ 	.short	0x0100
        /*00de*/ 	.byte	0x08
	.zero		1


	//   ....[6]....
        /*00e0*/ 	.word	0x00000520
        /*00e4*/ 	.word	0x000000ff
        /*00e8*/ 	.word	0x00000040
        /*00ec*/ 	.short	0x0100
        /*00ee*/ 	.byte	0x08
	.zero		1


	//   ....[7]....
        /*00f0*/ 	.word	0x000005a0
        /*00f4*/ 	.word	0x000000ff
        /*00f8*/ 	.word	0x00000048
        /*00fc*/ 	.short	0x0100
        /*00fe*/ 	.byte	0x08
	.zero		1


	//   ....[8]....
        /*0100*/ 	.word	0x00001410
        /*0104*/ 	.word	0x00000003
        /*0108*/ 	.word	0x00000000
        /*010c*/ 	.short	0x010a
        /*010e*/ 	.byte	0x3f
	.zero		1


	//   ....[9]....
        /*0110*/ 	.word	0x00001470
        /*0114*/ 	.word	0x00000003
        /*0118*/ 	.word	0x00000000
        /*011c*/ 	.short	0x010a
        /*011e*/ 	.byte	0x3f
	.zero		1


	//   ....[10]....
        /*0120*/ 	.word	0x00001980
        /*0124*/ 	.word	0x000000ff
        /*0128*/ 	.word	0x00000000
        /*012c*/ 	.short	0x010a
        /*012e*/ 	.byte	0x08
	.zero		1


	//   ....[11]....
        /*0130*/ 	.word	0x000019c0
        /*0134*/ 	.word	0x000000ff
        /*0138*/ 	.word	0x00000000
        /*013c*/ 	.short	0x010a
        /*013e*/ 	.byte	0x08
	.zero		1


	//   ....[12]....
        /*0140*/ 	.word	0x00001de0
        /*0144*/ 	.word	0x000000ff
        /*0148*/ 	.word	0x00000000
        /*014c*/ 	.short	0x0101
        /*014e*/ 	.byte	0x07
	.zero		1


	//   ....[13]....
        /*0150*/ 	.word	0x00001fc0
        /*0154*/ 	.word	0x000000ff
        /*0158*/ 	.word	0x00000000
        /*015c*/ 	.short	0x0101
        /*015e*/ 	.byte	0x06
	.zero		1


	//   ....[14]....
        /*0160*/ 	.word	0x00007180
        /*0164*/ 	.word	0x0000000e
        /*0168*/ 	.word	0x00000018
        /*016c*/ 	.short	0x010a
        /*016e*/ 	.byte	0x3f
	.zero		1


	//   ....[15]....
        /*0170*/ 	.word	0x000075b0
        /*0174*/ 	.word	0x00000006
        /*0178*/ 	.word	0x00000048
        /*017c*/ 	.short	0x0101
        /*017e*/ 	.byte	0x3f
	.zero		1


	//   ....[16]....
        /*0180*/ 	.word	0x00007cd0
        /*0184*/ 	.word	0x00000007
        /*0188*/ 	.word	0x00000000
        /*018c*/ 	.short	0x010a
        /*018e*/ 	.byte	0x3f
	.zero		1


	//   ....[17]....
        /*0190*/ 	.word	0x00007d50
        /*0194*/ 	.word	0x00000009
        /*0198*/ 	.word	0x00000000
        /*019c*/ 	.short	0x010a
        /*019e*/ 	.byte	0x3f
	.zero		1


	//   ....[18]....
        /*01a0*/ 	.word	0x00007de0
        /*01a4*/ 	.word	0x00000003
        /*01a8*/ 	.word	0x00000000
        /*01ac*/ 	.short	0x010a
        /*01ae*/ 	.byte	0x3f
	.zero		1


	//   ....[19]....
        /*01b0*/ 	.word	0x00007e40
        /*01b4*/ 	.word	0x00000003
        /*01b8*/ 	.word	0x00000000
        /*01bc*/ 	.short	0x010a
        /*01be*/ 	.byte	0x3f
	.zero		1


	//   ....[20]....
        /*01c0*/ 	.word	0x00007ea0
        /*01c4*/ 	.word	0x00000004
        /*01c8*/ 	.word	0x00000000
        /*01cc*/ 	.short	0x010a
        /*01ce*/ 	.byte	0x3f
	.zero		1


	//   ....[21]....
        /*01d0*/ 	.word	0x00007f70
        /*01d4*/ 	.word	0x0000000e
        /*01d8*/ 	.word	0x00000018
        /*01dc*/ 	.short	0x010a
        /*01de*/ 	.byte	0x3f
	.zero		1


	//   ....[22]....
        /*01e0*/ 	.word	0x00008040
        /*01e4*/ 	.word	0x00000007
        /*01e8*/ 	.word	0x00000000
        /*01ec*/ 	.short	0x010a
        /*01ee*/ 	.byte	0x3f
	.zero		1


	//   ....[23]....
        /*01f0*/ 	.word	0x00008090
        /*01f4*/ 	.word	0x00000009
        /*01f8*/ 	.word	0x00000000
        /*01fc*/ 	.short	0x010a
        /*01fe*/ 	.byte	0x3f
	.zero		1


	//----- nvinfo : EIATTR_NUM_MBARRIERS
	.align		4
.L_35:
        /*0200*/ 	.byte	0x03, 0x38
        /*0202*/ 	.short	0x0008


	//----- nvinfo : EIATTR_EXIT_INSTR_OFFSETS
	.align		4
        /*0204*/ 	.byte	0x04, 0x1c
        /*0206*/ 	.short	(.L_37 - .L_36)


	//   ....[0]....
.L_36:
        /*0208*/ 	.word	0x00000640


	//   ....[1]....
        /*020c*/ 	.word	0x00000f00


	//   ....[2]....
        /*0210*/ 	.word	0x00006860


	//   ....[3]....
        /*0214*/ 	.word	0x00006e90


	//   ....[4]....
        /*0218*/ 	.word	0x00007e30


	//----- nvinfo : EIATTR_MAX_THREADS
	.align		4
.L_37:
        /*021c*/ 	.byte	0x04, 0x05
        /*021e*/ 	.short	(.L_39 - .L_38)
.L_38:
        /*0220*/ 	.word	0x00000180
        /*0224*/ 	.word	0x00000001
        /*0228*/ 	.word	0x00000001


	//----- nvinfo : EIATTR_CRS_STACK_SIZE
	.align		4
.L_39:
        /*022c*/ 	.byte	0x04, 0x1e
        /*022e*/ 	.short	(.L_41 - .L_40)
.L_40:
        /*0230*/ 	.word	0x00000000


	//----- nvinfo : EIATTR_CBANK_PARAM_SIZE
	.align		4
.L_41:
        /*0234*/ 	.byte	0x03, 0x19
        /*0236*/ 	.short	0x0470


	//----- nvinfo : EIATTR_PARAM_CBANK
	.align		4
        /*0238*/ 	.byte	0x04, 0x0a
        /*023a*/ 	.short	(.L_43 - .L_42)
	.align		4
.L_42:
        /*023c*/ 	.word	index@(.nv.constant0._ZN7cutlass13device_kernelINS_4gemm6kernel13GemmUniversalIN4cute5tupleIJiiiiEEENS1_10collective13CollectiveMmaINS1_34MainloopSm90TmaGmmaWarpSpecializedILi3ENS5_IJNS4_1CILi1EEESB_SB_EEENS1_35KernelTmaWarpSpecializedCooperativeEEENS5_IJNSA_ILi128EEESF_SF_EEENS_10bfloat16_tENS5_IJlSB_lEEESH_SI_NS4_8TiledMMAINS4_8MMA_AtomIJNS4_4SM904GMMA28MMA_64x128x16_F32BF16BF16_SSILNSM_5MajorE0ELSO_0ELNSM_7ScaleInE1ELSP_1EEEEEENS4_6LayoutINS5_IJNSA_ILi2EEESB_SB_EEENS5_IJSB_NSA_ILi0EEESV_EEEEENS5_IJNS4_10UnderscoreESY_SY_EEEEENS4_13SM90_TMA_LOADENS4_14ComposedLayoutINS4_7SwizzleILi3ELi4ELi3EEENS4_18smem_ptr_flag_bitsILi16EEENSS_INS5_IJNSA_ILi8EEENSA_ILi64EEEEEENS5_IJS18_SB_EEEEEEEvNS4_8identityES11_S1C_vS1D_EENS_8epilogue10collective6detail29Sm90TmaWarpSpecializedAdapterINS1G_15DefaultEpilogueISH_SI_SI_NS1F_6thread17LinearCombinationISH_Li1EffLNS1K_9ScaleType4KindE0ELNS_15FloatRoundStyleE2ESH_EENS1_15EpilogueDefaultEEEEEvvEEEEvNT_6ParamsE)
        /*0240*/ 	.short	0x0210
        /*0242*/ 	.short	0x0470


	//----- nvinfo : EIATTR_SW_WAR
	.align		4
.L_43:
        /*0244*/ 	.byte	0x04, 0x36
        /*0246*/ 	.short	(.L_45 - .L_44)
.L_44:
        /*0248*/ 	.word	0x00000008
.L_45:


//--------------------- .nv.callgraph             --------------------------
	.section	.nv.callgraph,"",@"SHT_CUDA_CALLGRAPH"
	.align	4
	.sectionentsize	8
	.align		4
        /*0000*/ 	.word	0x00000000
	.align		4
        /*0004*/ 	.word	0xffffffff
	.align		4
        /*0008*/ 	.word	index@(_ZN7cutlass13device_kernelINS_4gemm6kernel13GemmUniversalIN4cute5tupleIJiiiiEEENS1_10collective13CollectiveMmaINS1_34MainloopSm90TmaGmmaWarpSpecializedILi3ENS5_IJNS4_1CILi1EEESB_SB_EEENS1_35KernelTmaWarpSpecializedCooperativeEEENS5_IJNSA_ILi128EEESF_SF_EEENS_10bfloat16_tENS5_IJlSB_lEEESH_SI_NS4_8TiledMMAINS4_8MMA_AtomIJNS4_4SM904GMMA28MMA_64x128x16_F32BF16BF16_SSILNSM_5MajorE0ELSO_0ELNSM_7ScaleInE1ELSP_1EEEEEENS4_6LayoutINS5_IJNSA_ILi2EEESB_SB_EEENS5_IJSB_NSA_ILi0EEESV_EEEEENS5_IJNS4_10UnderscoreESY_SY_EEEEENS4_13SM90_TMA_LOADENS4_14ComposedLayoutINS4_7SwizzleILi3ELi4ELi3EEENS4_18smem_ptr_flag_bitsILi16EEENSS_INS5_IJNSA_ILi8EEENSA_ILi64EEEEEENS5_IJS18_SB_EEEEEEEvNS4_8identityES11_S1C_vS1D_EENS_8epilogue10collective6detail29Sm90TmaWarpSpecializedAdapterINS1G_15DefaultEpilogueISH_SI_SI_NS1F_6thread17LinearCombinationISH_Li1EffLNS1K_9ScaleType4KindE0ELNS_15FloatRoundStyleE2ESH_EENS1_15EpilogueDefaultEEEEEvvEEEEvNT_6ParamsE)
	.align		4
        /*000c*/ 	.word	index@(__assertfail)
	.align		4
        /*0010*/ 	.word	0x00000000
	.align		4
        /*0014*/ 	.word	0xfffffffe
	.align		4
        /*0018*/ 	.word	0x00000000
	.align		4
        /*001c*/ 	.word	0xfffffffd
	.align		4
        /*0020*/ 	.word	0x00000000
	.align		4
        /*0024*/ 	.word	0xfffffffc


//--------------------- .nv.constant4             --------------------------
	.section	.nv.constant4,"a",@progbits
	.align	8
	.align		8
.nv.constant4:
        /*0000*/ 	.dword	__assertfail
	.align		8
        /*0008*/ 	.dword	__unnamed_1
	.align		8
        /*0010*/ 	.dword	_ZN40_INTERNAL_104d6db9_4_k_cu_39fb929f_241034cuda3std3__45__cpo5beginE
	.align		8
        /*0018*/ 	.dword	_ZN40_INTERNAL_104d6db9_4_k_cu_39fb929f_241034cuda3std3__45__cpo3endE
	.align		8
        /*0020*/ 	.dword	_ZN40_INTERNAL_104d6db9_4_k_cu_39fb929f_241034cuda3std3__45__cpo6cbeginE
	.align		8
        /*0028*/ 	.dword	_ZN40_INTERNAL_104d6db9_4_k_cu_39fb929f_241034cuda3std3__45__cpo4cendE
	.align		8
        /*0030*/ 	.dword	_ZN40_INTERNAL_104d6db9_4_k_cu_39fb929f_241034cuda3std3__442_GLOBAL__N__104d6db9_4_k_cu_39fb929f_241036ignoreE
	.align		8
        /*0038*/ 	.dword	_ZN40_INTERNAL_104d6db9_4_k_cu_39fb929f_241034cuda3std3__419piecewise_constructE
	.align		8
        /*0040*/ 	.dword	_ZN40_INTERNAL_104d6db9_4_k_cu_39fb929f_241034cuda3std3__48in_placeE
	.align		8
        /*0048*/ 	.dword	_ZN40_INTERNAL_104d6db9_4_k_cu_39fb929f_241034cuda3std6ranges3__45__cpo4swapE
	.align		8
        /*0050*/ 	.dword	_ZN40_INTERNAL_104d6db9_4_k_cu_39fb929f_241034cuda3std6ranges3__45__cpo9iter_moveE
	.align		8
        /*0058*/ 	.dword	_ZN40_INTERNAL_104d6db9_4_k_cu_39fb929f_241034cute7productE
	.align		8
        /*0060*/ 	.dword	_ZN40_INTERNAL_104d6db9_4_k_cu_39fb929f_241034cute1_E
	.align		8
        /*0068*/ 	.dword	$str$22
	.align		8
        /*0070*/ 	.dword	$str$23


//--------------------- .text._ZN7cutlass13device_kernelINS_4gemm6kernel13GemmUniversalIN4cute5tupleIJiiiiEEENS1_10collective13CollectiveMmaINS1_34MainloopSm90TmaGmmaWarpSpecializedILi3ENS5_IJNS4_1CILi1EEESB_SB_EEENS1_35KernelTmaWarpSpecializedCooperativeEEENS5_IJNSA_ILi128EEESF_SF_EEENS_10bfloat16_tENS5_IJlSB_lEEESH_SI_NS4_8TiledMMAINS4_8MMA_AtomIJNS4_4SM904GMMA28MMA_64x128x16_F32BF16BF16_SSILNSM_5MajorE0ELSO_0ELNSM_7ScaleInE1ELSP_1EEEEEENS4_6LayoutINS5_IJNSA_ILi2EEESB_SB_EEENS5_IJSB_NSA_ILi0EEESV_EEEEENS5_IJNS4_10UnderscoreESY_SY_EEEEENS4_13SM90_TMA_LOADENS4_14ComposedLayoutINS4_7SwizzleILi3ELi4ELi3EEENS4_18smem_ptr_flag_bitsILi16EEENSS_INS5_IJNSA_ILi8EEENSA_ILi64EEEEEENS5_IJS18_SB_EEEEEEEvNS4_8identityES11_S1C_vS1D_EENS_8epilogue10collective6detail29Sm90TmaWarpSpecializedAdapterINS1G_15DefaultEpilogueISH_SI_SI_NS1F_6thread17LinearCombinationISH_Li1EffLNS1K_9ScaleType4KindE0ELNS_15FloatRoundStyleE2ESH_EENS1_15EpilogueDefaultEEEEEvvEEEEvNT_6ParamsE --------------------------
	.section	.text._ZN7cutlass13device_kernelINS_4gemm6kernel13GemmUniversalIN4cute5tupleIJiiiiEEENS1_10collective13CollectiveMmaINS1_34MainloopSm90TmaGmmaWarpSpecializedILi3ENS5_IJNS4_1CILi1EEESB_SB_EEENS1_35KernelTmaWarpSpecializedCooperativeEEENS5_IJNSA_ILi128EEESF_SF_EEENS_10bfloat16_tENS5_IJlSB_lEEESH_SI_NS4_8TiledMMAINS4_8MMA_AtomIJNS4_4SM904GMMA28MMA_64x128x16_F32BF16BF16_SSILNSM_5MajorE0ELSO_0ELNSM_7ScaleInE1ELSP_1EEEEEENS4_6LayoutINS5_IJNSA_ILi2EEESB_SB_EEENS5_IJSB_NSA_ILi0EEESV_EEEEENS5_IJNS4_10UnderscoreESY_SY_EEEEENS4_13SM90_TMA_LOADENS4_14ComposedLayoutINS4_7SwizzleILi3ELi4ELi3EEENS4_18smem_ptr_flag_bitsILi16EEENSS_INS5_IJNSA_ILi8EEENSA_ILi64EEEEEENS5_IJS18_SB_EEEEEEEvNS4_8identityES11_S1C_vS1D_EENS_8epilogue10collective6detail29Sm90TmaWarpSpecializedAdapterINS1G_15DefaultEpilogueISH_SI_SI_NS1F_6thread17LinearCombinationISH_Li1EffLNS1K_9ScaleType4KindE0ELNS_15FloatRoundStyleE2ESH_EENS1_15EpilogueDefaultEEEEEvvEEEEvNT_6ParamsE,"ax",@progbits
	.align	128
.text._ZN7cutlass13device_kernelINS_4gemm6kernel13GemmUniversalIN4cute5tupleIJiiiiEEENS1_10collective13CollectiveMmaINS1_34MainloopSm90TmaGmmaWarpSpecializedILi3ENS5_IJNS4_1CILi1EEESB_SB_EEENS1_35KernelTmaWarpSpecializedCooperativeEEENS5_IJNSA_ILi128EEESF_SF_EEENS_10bfloat16_tENS5_IJlSB_lEEESH_SI_NS4_8TiledMMAINS4_8MMA_AtomIJNS4_4SM904GMMA28MMA_64x128x16_F32BF16BF16_SSILNSM_5MajorE0ELSO_0ELNSM_7ScaleInE1ELSP_1EEEEEENS4_6LayoutINS5_IJNSA_ILi2EEESB_SB_EEENS5_IJSB_NSA_ILi0EEESV_EEEEENS5_IJNS4_10UnderscoreESY_SY_EEEEENS4_13SM90_TMA_LOADENS4_14ComposedLayoutINS4_7SwizzleILi3ELi4ELi3EEENS4_18smem_ptr_flag_bitsILi16EEENSS_INS5_IJNSA_ILi8EEENSA_ILi64EEEEEENS5_IJS18_SB_EEEEEEEvNS4_8identityES11_S1C_vS1D_EENS_8epilogue10collective6detail29Sm90TmaWarpSpecializedAdapterINS1G_15DefaultEpilogueISH_SI_SI_NS1F_6thread17LinearCombinationISH_Li1EffLNS1K_9ScaleType4KindE0ELNS_15FloatRoundStyleE2ESH_EENS1_15EpilogueDefaultEEEEEvvEEEEvNT_6ParamsE:
        .type           _ZN7cutlass13device_kernelINS_4gemm6kernel13GemmUniversalIN4cute5tupleIJiiiiEEENS1_10collective13CollectiveMmaINS1_34MainloopSm90TmaGmmaWarpSpecializedILi3ENS5_IJNS4_1CILi1EEESB_SB_EEENS1_35KernelTmaWarpSpecializedCooperativeEEENS5_IJNSA_ILi128EEESF_SF_EEENS_10bfloat16_tENS5_IJlSB_lEEESH_SI_NS4_8TiledMMAINS4_8MMA_AtomIJNS4_4SM904GMMA28MMA_64x128x16_F32BF16BF16_SSILNSM_5MajorE0ELSO_0ELNSM_7ScaleInE1ELSP_1EEEEEENS4_6LayoutINS5_IJNSA_ILi2EEESB_SB_EEENS5_IJSB_NSA_ILi0EEESV_EEEEENS5_IJNS4_10UnderscoreESY_SY_EEEEENS4_13SM90_TMA_LOADENS4_14ComposedLayoutINS4_7SwizzleILi3ELi4ELi3EEENS4_18smem_ptr_flag_bitsILi16EEENSS_INS5_IJNSA_ILi8EEENSA_ILi64EEEEEENS5_IJS18_SB_EEEEEEEvNS4_8identityES11_S1C_vS1D_EENS_8epilogue10collective6detail29Sm90TmaWarpSpecializedAdapterINS1G_15DefaultEpilogueISH_SI_SI_NS1F_6thread17LinearCombinationISH_Li1EffLNS1K_9ScaleType4KindE0ELNS_15FloatRoundStyleE2ESH_EENS1_15EpilogueDefaultEEEEEvvEEEEvNT_6ParamsE,@function
        .size           _ZN7cutlass13device_kernelINS_4gemm6kernel13GemmUniversalIN4cute5tupleIJiiiiEEENS1_10collective13CollectiveMmaINS1_34MainloopSm90TmaGmmaWarpSpecializedILi3ENS5_IJNS4_1CILi1EEESB_SB_EEENS1_35KernelTmaWarpSpecializedCooperativeEEENS5_IJNSA_ILi128EEESF_SF_EEENS_10bfloat16_tENS5_IJlSB_lEEESH_SI_NS4_8TiledMMAINS4_8MMA_AtomIJNS4_4SM904GMMA28MMA_64x128x16_F32BF16BF16_SSILNSM_5MajorE0ELSO_0ELNSM_7ScaleInE1ELSP_1EEEEEENS4_6LayoutINS5_IJNSA_ILi2EEESB_SB_EEENS5_IJSB_NSA_ILi0EEESV_EEEEENS5_IJNS4_10UnderscoreESY_SY_EEEEENS4_13SM90_TMA_LOADENS4_14ComposedLayoutINS4_7SwizzleILi3ELi4ELi3EEENS4_18smem_ptr_flag_bitsILi16EEENSS_INS5_IJNSA_ILi8EEENSA_ILi64EEEEEENS5_IJS18_SB_EEEEEEEvNS4_8identityES11_S1C_vS1D_EENS_8epilogue10collective6detail29Sm90TmaWarpSpecializedAdapterINS1G_15DefaultEpilogueISH_SI_SI_NS1F_6thread17LinearCombinationISH_Li1EffLNS1K_9ScaleType4KindE0ELNS_15FloatRoundStyleE2ESH_EENS1_15EpilogueDefaultEEEEEvvEEEEvNT_6ParamsE,(.L_x_192 - _ZN7cutlass13device_kernelINS_4gemm6kernel13GemmUniversalIN4cute5tupleIJiiiiEEENS1_10collective13CollectiveMmaINS1_34MainloopSm90TmaGmmaWarpSpecializedILi3ENS5_IJNS4_1CILi1EEESB_SB_EEENS1_35KernelTmaWarpSpecializedCooperativeEEENS5_IJNSA_ILi128EEESF_SF_EEENS_10bfloat16_tENS5_IJlSB_lEEESH_SI_NS4_8TiledMMAINS4_8MMA_AtomIJNS4_4SM904GMMA28MMA_64x128x16_F32BF16BF16_SSILNSM_5MajorE0ELSO_0ELNSM_7ScaleInE1ELSP_1EEEEEENS4_6LayoutINS5_IJNSA_ILi2EEESB_SB_EEENS5_IJSB_NSA_ILi0EEESV_EEEEENS5_IJNS4_10UnderscoreESY_SY_EEEEENS4_13SM90_TMA_LOADENS4_14ComposedLayoutINS4_7SwizzleILi3ELi4ELi3EEENS4_18smem_ptr_flag_bitsILi16EEENSS_INS5_IJNSA_ILi8EEENSA_ILi64EEEEEENS5_IJS18_SB_EEEEEEEvNS4_8identityES11_S1C_vS1D_EENS_8epilogue10collective6detail29Sm90TmaWarpSpecializedAdapterINS1G_15DefaultEpilogueISH_SI_SI_NS1F_6thread17LinearCombinationISH_Li1EffLNS1K_9ScaleType4KindE0ELNS_15FloatRoundStyleE2ESH_EENS1_15EpilogueDefaultEEEEEvvEEEEvNT_6ParamsE)
        .other          _ZN7cutlass13device_kernelINS_4gemm6kernel13GemmUniversalIN4cute5tupleIJiiiiEEENS1_10collective13CollectiveMmaINS1_34MainloopSm90TmaGmmaWarpSpecializedILi3ENS5_IJNS4_1CILi1EEESB_SB_EEENS1_35KernelTmaWarpSpecializedCooperativeEEENS5_IJNSA_ILi128EEESF_SF_EEENS_10bfloat16_tENS5_IJlSB_lEEESH_SI_NS4_8TiledMMAINS4_8MMA_AtomIJNS4_4SM904GMMA28MMA_64x128x16_F32BF16BF16_SSILNSM_5MajorE0ELSO_0ELNSM_7ScaleInE1ELSP_1EEEEEENS4_6LayoutINS5_IJNSA_ILi2EEESB_SB_EEENS5_IJSB_NSA_ILi0EEESV_EEEEENS5_IJNS4_10UnderscoreESY_SY_EEEEENS4_13SM90_TMA_LOADENS4_14ComposedLayoutINS4_7SwizzleILi3ELi4ELi3EEENS4_18smem_ptr_flag_bitsILi16EEENSS_INS5_IJNSA_ILi8EEENSA_ILi64EEEEEENS5_IJS18_SB_EEEEEEEvNS4_8identityES11_S1C_vS1D_EENS_8epilogue10collective6detail29Sm90TmaWarpSpecializedAdapterINS1G_15DefaultEpilogueISH_SI_SI_NS1F_6thread17LinearCombinationISH_Li1EffLNS1K_9ScaleType4KindE0ELNS_15FloatRoundStyleE2ESH_EENS1_15EpilogueDefaultEEEEEvvEEEEvNT_6ParamsE,@"STO_CUDA_ENTRY STV_DEFAULT"
_ZN7cutlass13device_kernelINS_4gemm6kernel13GemmUniversalIN4cute5tupleIJiiiiEEENS1_10collective13CollectiveMmaINS1_34MainloopSm90TmaGmmaWarpSpecializedILi3ENS5_IJNS4_1CILi1EEESB_SB_EEENS1_35KernelTmaWarpSpecializedCooperativeEEENS5_IJNSA_ILi128EEESF_SF_EEENS_10bfloat16_tENS5_IJlSB_lEEESH_SI_NS4_8TiledMMAINS4_8MMA_AtomIJNS4_4SM904GMMA28MMA_64x128x16_F32BF16BF16_SSILNSM_5MajorE0ELSO_0ELNSM_7ScaleInE1ELSP_1EEEEEENS4_6LayoutINS5_IJNSA_ILi2EEESB_SB_EEENS5_IJSB_NSA_ILi0EEESV_EEEEENS5_IJNS4_10UnderscoreESY_SY_EEEEENS4_13SM90_TMA_LOADENS4_14ComposedLayoutINS4_7SwizzleILi3ELi4ELi3EEENS4_18smem_ptr_flag_bitsILi16EEENSS_INS5_IJNSA_ILi8EEENSA_ILi64EEEEEENS5_IJS18_SB_EEEEEEEvNS4_8identityES11_S1C_vS1D_EENS_8epilogue10collective6detail29Sm90TmaWarpSpecializedAdapterINS1G_15DefaultEpilogueISH_SI_SI_NS1F_6thread17LinearCombinationISH_Li1EffLNS1K_9ScaleType4KindE0ELNS_15FloatRoundStyleE2ESH_EENS1_15EpilogueDefaultEEEEEvvEEEEvNT_6ParamsE:
[----:B------:R-:W0:Y:S01]  /*0000*/  LDC R1, c[0x0][0x28] ;  /* 0x00000a00ff017b82 */ /* 0x000e220000000800 */
[----:B------:R-:W1:Y:S01]  /*0010*/  S2R R3, SR_TID.X ;  /* 0x0000000000037919 */ /* 0x000e620000002100 */
[----:B------:R-:W-:Y:S01]  /*0020*/  ELECT P0, URZ, PT ;  /* 0x00000000003f782f */ /* 0x000fe20003800000 */
[----:B------:R-:W-:Y:S01]  /*0030*/  BSSY B0, `(.L_x_0) ;  /* 0x000000f000007945 */ /* 0x000fe20003800000 */
[--C-:B-1----:R-:W-:Y:S02]  /*0040*/  SHF.R.U32.HI R0, RZ, 0x5, R3.reuse ;  /* 0x00000005ff007819 */ /* 0x102fe40000011603 */
[----:B------:R-:W-:-:S03]  /*0050*/  SHF.R.U32.HI R14, RZ, 0x7, R3 ;  /* 0x00000007ff0e7819 */ /* 0x000fc60000011603 */
[----:B------:R-:W1:Y:S04]  /*0060*/  SHFL.IDX PT, R4, R0, RZ, 0x1f ;  /* 0x00001fff00047589 */ /* 0x000e6800000e0000 */
[----:B------:R2:W3:Y:S01]  /*0070*/  SHFL.IDX PT, R10, R14, RZ, 0x1f ;  /* 0x00001fff0e0a7589 */ /* 0x0004e200000e0000 */
[----:B-1----:R-:W-:-:S13]  /*0080*/  ISETP.NE.OR P0, PT, R4, RZ, !P0 ;  /* 0x000000ff0400720c */ /* 0x002fda0004705670 */
[----:B0-23--:R-:W-:Y:S05]  /*0090*/  @P0 BRA `(.L_x_1) ;  /* 0x0000000000200947 */ /* 0x00dfea0003800000 */
[----:B------:R-:W-:Y:S02]  /*00a0*/  ULDC.64 UR4, c[0x0][0x198] ;  /* 0x0000660000047ab9 */ /* 0x000fe40000000a00 */
[----:B------:R-:W-:Y:S02]  /*00b0*/  UIADD3 UR6, UP0, UR4, 0xf0, URZ ;  /* 0x000000f004067890 */ /* 0x000fe4000ff1e03f */
[----:B------:R-:W-:Y:S02]  /*00c0*/  UIADD3 UR4, UP1, UR4, 0x1f0, URZ ;  /* 0x000001f004047890 */ /* 0x000fe4000ff3e03f */
[----:B------:R-:W-:Y:S02]  /*00d0*/  UIADD3.X UR7, URZ, UR5, URZ, UP0, !UPT ;  /* 0x000000053f077290 */ /* 0x000fe400087fe43f */
[----:B------:R-:W-:-:S07]  /*00e0*/  UIADD3.X UR5, URZ, UR5, URZ, UP1, !UPT ;  /* 0x000000053f057290 */ /* 0x000fce0008ffe43f */
[----:B------:R0:W-:Y:S02]  /*00f0*/  UTMACCTL.PF [UR6] ;  /* 0x00000000060079b9 */ /* 0x0001e40008040000 */
[----:B------:R0:W-:Y:S02]  /*0100*/  UTMACCTL.PF [UR4] ;  /* 0x00000000040079b9 */ /* 0x0001e40008040000 */
[----:B0-----:R-:W-:Y:S01]  /*0110*/  NOP ;  /* 0x0000000000007918 */ /* 0x001fe20000000000 */
.L_x_1:
[----:B------:R-:W-:Y:S05]  /*0120*/  BSYNC B0 ;  /* 0x0000000000007941 */ /* 0x000fea0003800000 */
.L_x_0:
[----:B------:R-:W0:Y:S02]  /*0130*/  SHFL.IDX PT, R2, R0, RZ, 0x1f ;  /* 0x00001fff00027589 */ /* 0x000e2400000e0000 */
[----:B0-----:R-:W-:-:S13]  /*0140*/  ISETP.NE.AND P0, PT, R2, RZ, PT ;  /* 0x000000ff0200720c */ /* 0x001fda0003f05270 */
[----:B------:R-:W-:Y:S05]  /*0150*/  @P0 BRA `(.L_x_2) ;  /* 0x0000000000500947 */ /* 0x000fea0003800000 */
[----:B------:R-:W0:Y:S01]  /*0160*/  S2UR UR8, SR_CgaCtaId ;  /* 0x00000000000879c3 */ /* 0x000e220000008800 */
[----:B------:R-:W-:Y:S01]  /*0170*/  UMOV UR4, 0x400 ;  /* 0x0000040000047882 */ /* 0x000fe20000000000 */
[----:B------:R-:W-:Y:S01]  /*0180*/  UMOV UR5, 0x1 ;  /* 0x0000000100057882 */ /* 0x000fe20000000000 */
[----:B------:R-:W-:Y:S01]  /*0190*/  UMOV UR6, 0x100 ;  /* 0x0000010000067882 */ /* 0x000fe20000000000 */
[----:B------:R-:W-:Y:S01]  /*01a0*/  ELECT P0, URZ, PT ;  /* 0x00000000003f782f */ /* 0x000fe20003800000 */
[----:B------:R-:W-:-:S04]  /*01b0*/  UIADD3 UR6, -UR6, 0x100000, URZ ;  /* 0x0010000006067890 */ /* 0x000fc8000fffe13f */
[----:B------:R-:W-:Y:S02]  /*01c0*/  USHF.L.U32 UR7, UR6, 0xb, URZ ;  /* 0x0000000b06077899 */ /* 0x000fe4000800063f */
[----:B------:R-:W-:Y:S02]  /*01d0*/  USHF.L.U32 UR6, UR6, 0x1, URZ ;  /* 0x0000000106067899 */ /* 0x000fe4000800063f */
[----:B0-----:R-:W-:Y:S02]  /*01e0*/  ULEA UR8, UR8, UR4, 0x18 ;  /* 0x0000000408087291 */ /* 0x001fe4000f8ec03f */
[----:B------:R-:W-:-:S04]  /*01f0*/  UIADD3 UR4, -UR5, 0x100000, URZ ;  /* 0x0010000005047890 */ /* 0x000fc8000fffe13f */
[----:B------:R-:W-:Y:S02]  /*0200*/  USHF.L.U32 UR5, UR4, 0xb, URZ ;  /* 0x0000000b04057899 */ /* 0x000fe4000800063f */
[----:B------:R-:W-:Y:S01]  /*0210*/  USHF.L.U32 UR4, UR4, 0x1, URZ ;  /* 0x0000000104047899 */ /* 0x000fe2000800063f */
[----:B------:R-:W0:Y:S11]  /*0220*/  FENCE.VIEW.ASYNC.S ;  /* 0x00000000000073c6 */ /* 0x000e360000000000 */
[----:B0-----:R0:W1:Y:S01]  /*0230*/  SYNCS.EXCH.64 URZ, [UR8], UR4 ;  /* 0x00000004083f75b2 */ /* 0x0010620008000100 */
[----:B------:R0:W2:Y:S01]  /*0240*/  SYNCS.EXCH.64 URZ, [UR8+0x18], UR6 ;  /* 0x00001806083f75b2 */ /* 0x0000a20008000100 */
[----:B------:R0:W3:Y:S01]  /*0250*/  SYNCS.EXCH.64 URZ, [UR8+0x8], UR4 ;  /* 0x00000804083f75b2 */ /* 0x0000e20008000100 */
[----:B------:R0:W4:Y:S01]  /*0260*/  SYNCS.EXCH.64 URZ, [UR8+0x20], UR6 ;  /* 0x00002006083f75b2 */ /* 0x0001220008000100 */
[----:B------:R0:W0:Y:S01]  /*0270*/  SYNCS.EXCH.64 URZ, [UR8+0x10], UR4 ;  /* 0x00001004083f75b2 */ /* 0x0000220008000100 */
[----:B------:R0:W0:Y:S01]  /*0280*/  SYNCS.EXCH.64 URZ, [UR8+0x28], UR6 ;  /* 0x00002806083f75b2 */ /* 0x0000220008000100 */
[----:B------:R-:W-:Y:S01]  /*0290*/  NOP ;  /* 0x0000000000007918 */ /* 0x000fe20000000000 */
.L_x_2:
[----:B------:R-:W5:Y:S01]  /*02a0*/  SHFL.IDX PT, R0, R0, RZ, 0x1f ;  /* 0x00001fff00007589 */ /* 0x000f6200000e0000 */
[----:B------:R-:W-:Y:S01]  /*02b0*/  ELECT P0, URZ, PT ;  /* 0x00000000003f782f */ /* 0x000fe20003800000 */
[----:B------:R-:W1:Y:S01]  /*02c0*/  LDC R2, c[0x0][0x65c] ;  /* 0x00019700ff027b82 */ /* 0x000e620000000800 */
[----:B------:R-:W-:Y:S01]  /*02d0*/  SHF.R.S32.HI R7, RZ, 0x1f, R4 ;  /* 0x0000001fff077819 */ /* 0x000fe20000011404 */
[----:B------:R-:W2:Y:S01]  /*02e0*/  S2R R5, SR_CTAID.Y ;  /* 0x0000000000057919 */ /* 0x000ea20000002600 */
[----:B0-----:R-:W-:Y:S01]  /*02f0*/  UMOV UR4, 0x20 ;  /* 0x0000002000047882 */ /* 0x001fe20000000000 */
[----:B------:R-:W-:Y:S01]  /*0300*/  NOP ;  /* 0x0000000000007918 */ /* 0x000fe20000000000 */
[----:B------:R-:W-:Y:S01]  /*0310*/  LEA.HI R7, R7, R4, RZ, 0x2 ;  /* 0x0000000407077211 */ /* 0x000fe200078f10ff */
[----:B------:R-:W0:Y:S01]  /*0320*/  S2R R6, SR_CTAID.X ;  /* 0x0000000000067919 */ /* 0x000e220000002500 */
[----:B------:R-:W-:Y:S01]  /*0330*/  ISETP.NE.AND P2, PT, R10, RZ, PT ;  /* 0x000000ff0a00720c */ /* 0x000fe20003f45270 */
[----:B------:R-:W-:Y:S01]  /*0340*/  NOP ;  /* 0x0000000000007918 */ /* 0x000fe20000000000 */
[----:B------:R-:W-:-:S02]  /*0350*/  LOP3.LUT R7, R7, 0xfffffffc, RZ, 0xc0, !PT ;  /* 0xfffffffc07077812 */ /* 0x000fc400078ec0ff */
[----:B-----5:R-:W-:Y:S02]  /*0360*/  ISETP.NE.OR P0, PT, R0, RZ, !P0 ;  /* 0x000000ff0000720c */ /* 0x020fe40004705670 */
[----:B-1----:R-:W-:-:S04]  /*0370*/  ISETP.NE.AND P3, PT, R2, 0x1, PT ;  /* 0x000000010200780c */ /* 0x002fc80003f65270 */
[----:B------:R-:W-:Y:S01]  /*0380*/  P2R R0, PR, RZ, 0x8 ;  /* 0x00000008ff007803 */ /* 0x000fe20000000000 */
[----:B------:R-:W-:Y:S01]  /*0390*/  IMAD.IADD R0, R4, 0x1, -R7 ;  /* 0x0000000104007824 */ /* 0x000fe200078e0a07 */
[----:B------:R-:W-:Y:S01]  /*03a0*/  LOP3.LUT R4, R3, 0x7f, RZ, 0xc0, !PT ;  /* 0x0000007f03047812 */ /* 0x000fe200078ec0ff */
[----:B------:R-:W-:-:S03]  /*03b0*/  IMAD.MOV.U32 R7, RZ, RZ, RZ ;  /* 0x000000ffff077224 */ /* 0x000fc600078e00ff */
[----:B------:R-:W-:Y:S01]  /*03c0*/  ISETP.NE.AND P1, PT, R0, 0x3, PT ;  /* 0x000000030000780c */ /* 0x000fe20003f25270 */
[----:B------:R-:W-:Y:S01]  /*03d0*/  VOTEU.ALL UP0, P0 ;  /* 0x00000000003f7886 */ /* 0x000fe20000000000 */
[----:B------:R-:W-:Y:S01]  /*03e0*/  VOTEU.ALL UP1, P0 ;  /* 0x00000000003f7886 */ /* 0x000fe20000020000 */
[----:B------:R-:W0:Y:S01]  /*03f0*/  @P3 LDC R17, c[0x0][0x10] ;  /* 0x00000400ff113b82 */ /* 0x000e220000000800 */
[----:B--2---:R-:W-:Y:S02]  /*0400*/  @P3 IMAD.MOV.U32 R8, RZ, RZ, R5 ;  /* 0x000000ffff083224 */ /* 0x004fe400078e0005 */
[----:B------:R-:W-:Y:S01]  /*0410*/  @!UP0 UMOV UR6, 0x400 ;  /* 0x0000040000068882 */ /* 0x000fe20000000000 */
[----:B------:R-:W-:-:S04]  /*0420*/  @!UP0 UIADD3 UR4, -UR4, 0x100000, URZ ;  /* 0x0010000004048890 */ /* 0x000fc8000fffe13f */
[----:B------:R-:W-:Y:S02]  /*0430*/  @!UP0 USHF.L.U32 UR5, UR4, 0xb, URZ ;  /* 0x0000000b04058899 */ /* 0x000fe4000800063f */
[----:B------:R-:W-:Y:S01]  /*0440*/  @!UP0 USHF.L.U32 UR4, UR4, 0x1, URZ ;  /* 0x0000000104048899 */ /* 0x000fe2000800063f */
[----:B------:R-:W-:Y:S01]  /*0450*/  @P3 IMAD.MOV.U32 R9, RZ, RZ, RZ ;  /* 0x000000ffff093224 */ /* 0x000fe200078e00ff */
[----:B------:R-:W1:Y:S08]  /*0460*/  @!UP0 S2UR UR7, SR_CgaCtaId ;  /* 0x00000000000789c3 */ /* 0x000e700000008800 */
[----:B------:R-:W2:Y:S01]  /*0470*/  @!P3 LDC R11, c[0x0][0xc] ;  /* 0x00000300ff0bbb82 */ /* 0x000ea20000000800 */
[----:B0-----:R-:W-:Y:S01]  /*0480*/  @P3 IMAD.WIDE.U32 R16, R6, R17, R8 ;  /* 0x0000001106103225 */ /* 0x001fe200078e0008 */
[----:B-1----:R-:W-:Y:S01]  /*0490*/  @!UP0 ULEA UR8, UR7, UR6, 0x18 ;  /* 0x0000000607088291 */ /* 0x002fe2000f8ec03f */
[----:B------:R-:W-:-:S02]  /*04a0*/  VOTEU.ALL UP0, P0 ;  /* 0x00000000003f7886 */ /* 0x000fc40000000000 */
[----:B------:R-:W-:Y:S01]  /*04b0*/  ULDC UR6, c[0x0][0xc] ;  /* 0x0000030000067ab9 */ /* 0x000fe20000000800 */
[----:B------:R-:W-:Y:S01]  /*04c0*/  ISETP.EQ.OR P0, PT, R0, RZ, !P1 ;  /* 0x000000ff0000720c */ /* 0x000fe20004f02670 */
[----:B------:R-:W-:-:S03]  /*04d0*/  ULDC UR7, c[0x0][0x10] ;  /* 0x0000040000077ab9 */ /* 0x000fc60000000800 */
[C---:B------:R-:W-:Y:S01]  /*04e0*/  ISETP.EQ.AND P0, PT, R10.reuse, RZ, P0 ;  /* 0x000000ff0a00720c */ /* 0x040fe20000702270 */
[----:B------:R-:W-:Y:S02]  /*04f0*/  VIADD R10, R10, 0xffffffff ;  /* 0xffffffff0a0a7836 */ /* 0x000fe40000000000 */
[----:B--2---:R-:W-:Y:S01]  /*0500*/  @!P3 IMAD.WIDE.U32 R8, R11, R5, R6 ;  /* 0x000000050b08b225 */ /* 0x004fe200078e0006 */
[----:B------:R-:W0:Y:S02]  /*0510*/  FENCE.VIEW.ASYNC.S ;  /* 0x00000000000073c6 */ /* 0x000e240000000000 */
[----:B0-----:R-:W3:Y:S01]  /*0520*/  @!UP0 SYNCS.EXCH.64 URZ, [UR8+0x40], UR4 ;  /* 0x00004004083f85b2 */ /* 0x001ee20008000100 */
[----:B------:R-:W-:Y:S01]  /*0530*/  SEL R18, RZ, 0x1, !P0 ;  /* 0x00000001ff127807 */ /* 0x000fe20004000000 */
[----:B------:R-:W-:Y:S01]  /*0540*/  @P3 IMAD.MOV.U32 R11, RZ, RZ, RZ ;  /* 0x000000ffff0b3224 */ /* 0x000fe200078e00ff */
[----:B------:R-:W-:Y:S01]  /*0550*/  ISETP.GE.U32.AND P1, PT, R10, 0x2, PT ;  /* 0x000000020a00780c */ /* 0x000fe20003f26070 */
[----:B------:R-:W-:-:S02]  /*0560*/  @!P3 IMAD.MOV.U32 R16, RZ, RZ, R8 ;  /* 0x000000ffff10b224 */ /* 0x000fc400078e0008 */
[----:B------:R-:W-:Y:S01]  /*0570*/  @P3 IMAD.IADD R17, R17, 0x1, R11 ;  /* 0x0000000111113824 */ /* 0x000fe200078e020b */
[----:B------:R-:W-:Y:S01]  /*0580*/  SEL R18, R18, 0x2, P1 ;  /* 0x0000000212127807 */ /* 0x000fe20000800000 */
[----:B------:R-:W-:Y:S01]  /*0590*/  @!P3 IMAD.MOV.U32 R17, RZ, RZ, R9 ;  /* 0x000000ffff11b224 */ /* 0x000fe200078e0009 */
[----:B------:R0:W3:Y:S01]  /*05a0*/  @!UP1 SYNCS.EXCH.64 URZ, [UR8+0x48], UR4 ;  /* 0x00004804083f95b2 */ /* 0x0000e20008000100 */
[----:B------:R-:W-:Y:S01]  /*05b0*/  NOP ;  /* 0x0000000000007918 */ /* 0x000fe20000000000 */
[----:B0-----:R-:W-:-:S03]  /*05c0*/  UIMAD.WIDE.U32 UR4, UR6, UR7, URZ ;  /* 0x00000007060472a5 */ /* 0x001fc6000f8e003f */
[----:B------:R-:W-:Y:S02]  /*05d0*/  ULDC UR6, c[0x0][0x14] ;  /* 0x0000050000067ab9 */ /* 0x000fe40000000800 */
[----:B------:R-:W-:Y:S02]  /*05e0*/  UIMAD.WIDE.U32 UR38, UR4, UR6, URZ ;  /* 0x00000006042672a5 */ /* 0x000fe4000f8e003f */
[----:B------:R-:W-:-:S04]  /*05f0*/  UIMAD UR41, UR5, UR6, URZ ;  /* 0x00000006052972a4 */ /* 0x000fc8000f8e023f */
[----:B------:R-:W-:Y:S01]  /*0600*/  UIADD3 UR41, UR39, UR41, URZ ;  /* 0x0000002927297290 */ /* 0x000fe2000fffe03f */
[----:B---34-:R-:W-:Y:S06]  /*0610*/  BAR.SYNC.DEFER_BLOCKING 0x0 ;  /* 0x0000000000007b1d */ /* 0x018fec0000010000 */
[----:B------:R-:W-:Y:S05]  /*0620*/  @!P2 BRA `(.L_x_3) ;  /* 0x000000600090a947 */ /* 0x000fea0003800000 */
[----:B------:R-:W-:-:S13]  /*0630*/  ISETP.GT.U32.AND P0, PT, R10, 0x1, PT ;  /* 0x000000010a00780c */ /* 0x000fda0003f04070 */
[----:B------:R-:W-:Y:S05]  /*0640*/  @P0 EXIT ;  /* 0x000000000000094d */ /* 0x000fea0003800000 */
[----:B------:R-:W-:Y:S01]  /*0650*/  ULDC.64 UR4, c[0x0][0x650] ;  /* 0x0001940000047ab9 */ /* 0x000fe20000000a00 */
[----:B------:R-:W-:Y:S01]  /*0660*/  PRMT R0, RZ, 0x7610, R0 ;  /* 0x00007610ff007816 */ /* 0x000fe20000000000 */
[----:B------:R-:W-:Y:S01]  /*0670*/  IMAD.MOV.U32 R101, RZ, RZ, -0x1 ;  /* 0xffffffffff657424 */ /* 0x000fe200078e00ff */
[----:B------:R-:W-:Y:S01]  /*0680*/  ISETP.GE.U32.AND P0, PT, R16, UR4, PT ;  /* 0x0000000410007c0c */ /* 0x000fe2000bf06070 */
[----:B------:R-:W-:Y:S02]  /*0690*/  IMAD.MOV.U32 R100, RZ, RZ, -0x1 ;  /* 0xffffffffff647424 */ /* 0x000fe400078e00ff */
[----:B------:R-:W-:Y:S01]  /*06a0*/  IMAD.MOV.U32 R99, RZ, RZ, -0x1 ;  /* 0xffffffffff637424 */ /* 0x000fe200078e00ff */
[----:B------:R-:W-:-:S13]  /*06b0*/  ISETP.GE.U32.AND.EX P0, PT, R17, UR5, PT, P0 ;  /* 0x0000000511007c0c */ /* 0x000fda000bf06100 */
[----:B------:R-:W-:Y:S05]  /*06c0*/  @P0 BRA `(.L_x_4) ;  /* 0x0000000400540947 */ /* 0x000fea0003800000 */
[----:B------:R-:W0:Y:S01]  /*06d0*/  LDC.64 R20, c[0x0][0x628] ;  /* 0x00018a00ff147b82 */ /* 0x000e220000000a00 */
[----:B------:R-:W-:Y:S02]  /*06e0*/  IMAD.MOV.U32 R8, RZ, RZ, R16 ;  /* 0x000000ffff087224 */ /* 0x000fe400078e0010 */
[----:B------:R-:W-:-:S05]  /*06f0*/  IMAD.MOV.U32 R9, RZ, RZ, R17 ;  /* 0x000000ffff097224 */ /* 0x000fca00078e0011 */
[----:B------:R-:W1:Y:S08]  /*0700*/  LDC R0, c[0x0][0x630] ;  /* 0x00018c00ff007b82 */ /* 0x000e700000000800 */
[----:B------:R-:W2:Y:S01]  /*0710*/  LDC.64 R22, c[0x0][0x620] ;  /* 0x00018800ff167b82 */ /* 0x000ea20000000a00 */
[----:B0-----:R-:W-:-:S04]  /*0720*/  ISETP.NE.U32.AND P0, PT, R20, RZ, PT ;  /* 0x000000ff1400720c */ /* 0x001fc80003f05070 */
[----:B------:R-:W-:-:S13]  /*0730*/  ISETP.NE.AND.EX P0, PT, R21, RZ, PT, P0 ;  /* 0x000000ff1500720c */ /* 0x000fda0003f05300 */
[----:B-12---:R-:W-:Y:S05]  /*0740*/  @!P0 BRA `(.L_x_5) ;  /* 0x0000000000288947 */ /* 0x006fea0003800000 */
[----:B------:R-:W0:Y:S02]  /*0750*/  LDC R13, c[0x0][0x634] ;  /* 0x00018d00ff0d7b82 */ /* 0x000e240000000800 */
[----:B0-----:R-:W-:-:S05]  /*0760*/  IADD3 R13, P0, R16, R13, RZ ;  /* 0x0000000d100d7210 */ /* 0x001fca0007f1e0ff */
[----:B------:R-:W-:-:S04]  /*0770*/  IMAD.X R15, RZ, RZ, R17, P0 ;  /* 0x000000ffff0f7224 */ /* 0x000fc800000e0611 */
[----:B------:R-:W-:-:S04]  /*0780*/  IMAD.WIDE.U32 R8, R15, R20, RZ ;  /* 0x000000140f087225 */ /* 0x000fc800078e00ff */
[----:B------:R-:W-:-:S04]  /*0790*/  IMAD.WIDE.U32 R10, P0, R13, R21, R8 ;  /* 0x000000150d0a7225 */ /* 0x000fc80007800008 */
[----:B------:R-:W-:-:S04]  /*07a0*/  IMAD.WIDE.U32 R8, R13, R20, RZ ;  /* 0x000000140d087225 */ /* 0x000fc800078e00ff */
[----:B------:R-:W-:Y:S01]  /*07b0*/  IMAD.X R13, RZ, RZ, RZ, P0 ;  /* 0x000000ffff0d7224 */ /* 0x000fe200000e06ff */
[----:B------:R-:W-:Y:S01]  /*07c0*/  IADD3 RZ, P0, R9, R10, RZ ;  /* 0x0000000a09ff7210 */ /* 0x000fe20007f1e0ff */
[----:B------:R-:W-:-:S04]  /*07d0*/  IMAD.MOV.U32 R12, RZ, RZ, R11 ;  /* 0x000000ffff0c7224 */ /* 0x000fc800078e000b */
[----:B------:R-:W-:-:S08]  /*07e0*/  IMAD.WIDE.U32.X R8, R15, R21, R12, P0 ;  /* 0x000000150f087225 */ /* 0x000fd000000e040c */
.L_x_5:
[-CC-:B------:R-:W-:Y:S01]  /*07f0*/  SHF.R.U64 R99, R8, R0.reuse, R9.reuse ;  /* 0x0000000008637219 */ /* 0x180fe20000001209 */
[----:B------:R-:W0:Y:S01]  /*0800*/  LDC R12, c[0x0][0x618] ;  /* 0x00018600ff0c7b82 */ /* 0x000e220000000800 */
[----:B------:R-:W-:Y:S01]  /*0810*/  SHF.R.U32.HI R7, RZ, R0, R9 ;  /* 0x00000000ff077219 */ /* 0x000fe20000011609 */
[----:B------:R-:W-:Y:S01]  /*0820*/  ULDC UR4, c[0x0][0x150] ;  /* 0x0000540000047ab9 */ /* 0x000fe20000000800 */
[----:B------:R-:W-:Y:S02]  /*0830*/  IADD3 R11, P0, RZ, -R99, RZ ;  /* 0x80000063ff0b7210 */ /* 0x000fe40007f1e0ff */
[----:B------:R-:W-:-:S03]  /*0840*/  I2FP.F32.U32 R0, R6 ;  /* 0x0000000600007245 */ /* 0x000fc60000201000 */
[----:B------:R-:W1:Y:S01]  /*0850*/  LDC.64 R30, c[0x0][0x640] ;  /* 0x00019000ff1e7b82 */ /* 0x000e620000000a00 */
[----:B------:R-:W-:Y:S02]  /*0860*/  IMAD.X R13, RZ, RZ, ~R7, P0 ;  /* 0x000000ffff0d7224 */ /* 0x000fe400000e0e07 */
[----:B------:R-:W-:Y:S01]  /*0870*/  FMUL R0, R0, UR4 ;  /* 0x0000000400007c20 */ /* 0x000fe20008400000 */
[----:B------:R-:W-:Y:S01]  /*0880*/  IMAD.WIDE.U32 R8, R11, R22, R16 ;  /* 0x000000160b087225 */ /* 0x000fe200078e0010 */
[----:B------:R-:W-:-:S03]  /*0890*/  ULDC UR4, c[0x0][0x154] ;  /* 0x0000550000047ab9 */ /* 0x000fc60000000800 */
[----:B------:R-:W-:Y:S01]  /*08a0*/  IMAD R10, R13, R22, RZ ;  /* 0x000000160d0a7224 */ /* 0x000fe200078e02ff */
[----:B------:R-:W2:Y:S01]  /*08b0*/  LDC R7, c[0x0][0x144] ;  /* 0x00005100ff077b82 */ /* 0x000ea20000000800 */
[----:B------:R-:W3:Y:S02]  /*08c0*/  F2I.U32.TRUNC.NTZ R0, R0 ;  /* 0x0000000000007305 */ /* 0x000ee4000020f000 */
[----:B------:R-:W-:-:S04]  /*08d0*/  IMAD R11, R11, R23, R10 ;  /* 0x000000170b0b7224 */ /* 0x000fc800078e020a */
[----:B------:R-:W-:Y:S01]  /*08e0*/  IMAD.IADD R9, R9, 0x1, R11 ;  /* 0x0000000109097824 */ /* 0x000fe200078e020b */
[----:B------:R-:W4:Y:S01]  /*08f0*/  LDC R24, c[0x0][0x608] ;  /* 0x00018200ff187b82 */ /* 0x000f220000000800 */
[----:B------:R-:W-:-:S03]  /*0900*/  IMAD.MOV.U32 R11, RZ, RZ, -0x1 ;  /* 0xffffffffff0b7424 */ /* 0x000fc600078e00ff */
[-CC-:B0-----:R-:W-:Y:S02]  /*0910*/  SHF.R.U64 R22, R8, R12.reuse, R9.reuse ;  /* 0x0000000c08167219 */ /* 0x181fe40000001209 */
[----:B------:R-:W-:Y:S02]  /*0920*/  I2FP.F32.U32 R8, R5 ;  /* 0x0000000500087245 */ /* 0x000fe40000201000 */
[----:B------:R-:W0:Y:S01]  /*0930*/  LDC R28, c[0x0][0x658] ;  /* 0x00019600ff1c7b82 */ /* 0x000e220000000800 */
[----:B-1----:R-:W-:Y:S01]  /*0940*/  ISETP.NE.U32.AND P0, PT, R30, RZ, PT ;  /* 0x000000ff1e00720c */ /* 0x002fe20003f05070 */
[----:B---3--:R-:W-:Y:S02]  /*0950*/  IMAD.MOV R10, RZ, RZ, -R0 ;  /* 0x000000ffff0a7224 */ /* 0x008fe400078e0a00 */
[----:B------:R-:W-:Y:S01]  /*0960*/  FMUL R8, R8, UR4 ;  /* 0x0000000408087c20 */ /* 0x000fe20008400000 */
[----:B------:R-:W-:Y:S02]  /*0970*/  SHF.R.U32.HI R9, RZ, R12, R9 ;  /* 0x0000000cff097219 */ /* 0x000fe40000011609 */
[----:B------:R-:W-:Y:S01]  /*0980*/  ISETP.NE.AND.EX P0, PT, R31, RZ, PT, P0 ;  /* 0x000000ff1f00720c */ /* 0x000fe20003f05300 */
[----:B------:R1:W3:Y:S01]  /*0990*/  F2I.U32.TRUNC.NTZ R15, R8 ;  /* 0x00000008000f7305 */ /* 0x0002e2000020f000 */
[----:B------:R-:W1:Y:S01]  /*09a0*/  LDC R20, c[0x0][0x148] ;  /* 0x00005200ff147b82 */ /* 0x000e620000000800 */
[----:B--2---:R-:W-:-:S07]  /*09b0*/  IMAD R0, R7, R10, R6 ;  /* 0x0000000a07007224 */ /* 0x004fce00078e0206 */
[----:B------:R-:W2:Y:S01]  /*09c0*/  LDC R26, c[0x0][0x600] ;  /* 0x00018000ff1a7b82 */ /* 0x000ea20000000800 */
[-CC-:B----4-:R-:W-:Y:S02]  /*09d0*/  SHF.R.U64 R32, R22, R24.reuse, R9.reuse ;  /* 0x0000001816207219 */ /* 0x190fe40000001209 */
[----:B------:R-:W-:Y:S01]  /*09e0*/  SHF.R.U32.HI R7, RZ, R24, R9 ;  /* 0x00000018ff077219 */ /* 0x000fe20000011609 */
[----:B------:R-:W-:-:S04]  /*09f0*/  IMAD.MOV.U32 R9, RZ, RZ, 0x1 ;  /* 0x00000001ff097424 */ /* 0x000fc800078e00ff */
[----:B------:R-:W4:Y:S01]  /*0a00*/  LDC R21, c[0x0][0x648] ;  /* 0x00019200ff157b82 */ /* 0x000f220000000800 */
[-C--:B0-----:R-:W-:Y:S02]  /*0a10*/  SHF.L.U32 R6, R11, R28.reuse, RZ ;  /* 0x0000001c0b067219 */ /* 0x081fe400000006ff */
[--C-:B------:R-:W-:Y:S02]  /*0a20*/  SHF.R.U64 R24, R32, R28, R7.reuse ;  /* 0x0000001c20187219 */ /* 0x100fe40000001207 */
[----:B------:R-:W-:Y:S02]  /*0a30*/  LOP3.LUT R13, RZ, R6, RZ, 0x33, !PT ;  /* 0x00000006ff0d7212 */ /* 0x000fe400078e33ff */
[-C--:B------:R-:W-:Y:S01]  /*0a40*/  SHF.R.U32.HI R7, RZ, R28.reuse, R7 ;  /* 0x0000001cff077219 */ /* 0x080fe20000011607 */
[----:B------:R-:W0:Y:S01]  /*0a50*/  LDC R23, c[0x0][0x638] ;  /* 0x00018e00ff177b82 */ /* 0x000e220000000800 */
[----:B------:R-:W-:Y:S01]  /*0a60*/  SHF.L.U32 R12, R9, R28, RZ ;  /* 0x0000001c090c7219 */ /* 0x000fe200000006ff */
[----:B------:R-:W-:-:S06]  /*0a70*/  IMAD.MOV.U32 R6, RZ, RZ, R24 ;  /* 0x000000ffff067224 */ /* 0x000fcc00078e0018 */
[----:B------:R-:W0:Y:S01]  /*0a80*/  LDC R101, c[0x0][0x610] ;  /* 0x00018400ff657b82 */ /* 0x000e220000000800 */
[----:B-1-3--:R-:W-:Y:S05]  /*0a90*/  @!P0 BRA `(.L_x_6) ;  /* 0x0000000000288947 */ /* 0x00afea0003800000 */
[----:B------:R-:W1:Y:S02]  /*0aa0*/  LDC R11, c[0x0][0x64c] ;  /* 0x00019300ff0b7b82 */ /* 0x000e640000000800 */
[----:B-1----:R-:W-:-:S05]  /*0ab0*/  IADD3 R11, P0, R24, R11, RZ ;  /* 0x0000000b180b7210 */ /* 0x002fca0007f1e0ff */
        /* <DEDUP_REMOVED lines=8> */
.L_x_6:
[----:B----4-:R-:W-:Y:S01]  /*0b40*/  SHF.R.U64 R6, R6, R21, R7 ;  /* 0x0000001506067219 */ /* 0x010fe20000001207 */
[----:B--2---:R-:W-:Y:S01]  /*0b50*/  VIADD R7, R26, 0xffffffff ;  /* 0xffffffff1a077836 */ /* 0x004fe20000000000 */
[----:B------:R-:W-:Y:S01]  /*0b60*/  LOP3.LUT R13, R32, R13, RZ, 0xc0, !PT ;  /* 0x0000000d200d7212 */ /* 0x000fe200078ec0ff */
[----:B------:R-:W-:Y:S02]  /*0b70*/  IMAD.MOV R15, RZ, RZ, -R15 ;  /* 0x000000ffff0f7224 */ /* 0x000fe400078e0a0f */
[----:B------:R-:W-:Y:S02]  /*0b80*/  IMAD.MOV R8, RZ, RZ, -R6 ;  /* 0x000000ffff087224 */ /* 0x000fe400078e0a06 */
[----:B------:R-:W-:Y:S01]  /*0b90*/  IMAD R13, R12, R6, R13 ;  /* 0x000000060c0d7224 */ /* 0x000fe200078e020d */
[----:B------:R-:W-:Y:S01]  /*0ba0*/  LOP3.LUT R6, R22, R7, RZ, 0xc0, !PT ;  /* 0x0000000716067212 */ /* 0x000fe200078ec0ff */
[----:B------:R-:W-:Y:S02]  /*0bb0*/  @P3 IMAD R0, R20, R15, R5 ;  /* 0x0000000f14003224 */ /* 0x000fe400078e0205 */
[----:B0-----:R-:W-:-:S02]  /*0bc0*/  IMAD R5, R8, R23, R24 ;  /* 0x0000001708057224 */ /* 0x001fc400078e0218 */
[----:B------:R-:W-:Y:S02]  /*0bd0*/  IMAD R101, R13, R101, R0 ;  /* 0x000000650d657224 */ /* 0x000fe400078e0200 */
[----:B------:R-:W-:Y:S02]  /*0be0*/  IMAD R6, R5, R26, R6 ;  /* 0x0000001a05067224 */ /* 0x000fe400078e0206 */
[----:B------:R-:W-:-:S03]  /*0bf0*/  IMAD.MOV.U32 R0, RZ, RZ, 0x1 ;  /* 0x00000001ff007424 */ /* 0x000fc600078e00ff */
[----:B------:R-:W-:Y:S02]  /*0c00*/  SEL R100, R6, R101, !P3 ;  /* 0x0000006506647207 */ /* 0x000fe40005800000 */
[----:B------:R-:W-:-:S07]  /*0c10*/  SEL R101, R101, R6, !P3 ;  /* 0x0000000665657207 */ /* 0x000fce0005800000 */
.L_x_4:
[----:B------:R-:W-:-:S08]  /*0c20*/  NOP ;  /* 0x0000000000007918 */ /* 0x000fd00000000000 */
[----:B------:R-:W0:Y:S02]  /*0c30*/  USETMAXREG.TRY_ALLOC.CTAPOOL UP0, 0xe8 ;  /* 0x000000e8000079c8 */ /* 0x000e240008000600 */
[----:B0-----:R-:W-:-:S13]  /*0c40*/  PLOP3.LUT P0, PT, PT, PT, UP0, 0x80, 0x0 ;  /* 0x000000000000781c */ /* 0x001fda0003f0f008 */
[----:B------:R-:W-:Y:S05]  /*0c50*/  @!P0 BRA `(.L_x_4) ;  /* 0xfffffffc00f08947 */ /* 0x000fea000383ffff */
[----:B------:R-:W-:Y:S01]  /*0c60*/  ULDC.64 UR4, c[0x0][0x598] ;  /* 0x0001660000047ab9 */ /* 0x000fe20000000a00 */
[----:B------:R-:W-:Y:S01]  /*0c70*/  ULDC.64 UR36, c[0x0][0x208] ;  /* 0x0000820000247ab9 */ /* 0x000fe20000000a00 */
[----:B------:R-:W-:-:S04]  /*0c80*/  ISETP.NE.U32.AND P0, PT, RZ, UR4, PT ;  /* 0x00000004ff007c0c */ /* 0x000fc8000bf05070 */
[----:B------:R-:W-:-:S13]  /*0c90*/  ISETP.NE.AND.EX P0, PT, RZ, UR5, PT, P0 ;  /* 0x00000005ff007c0c */ /* 0x000fda000bf05300 */
[----:B------:R-:W-:Y:S05]  /*0ca0*/  @!P0 BRA `(.L_x_7) ;  /* 0x00000000001c8947 */ /* 0x000fea0003800000 */
[----:B------:R-:W0:Y:S02]  /*0cb0*/  LDC.64 R6, c[0x0][0x598] ;  /* 0x00016600ff067b82 */ /* 0x000e240000000a00 */
[----:B0-----:R-:W2:Y:S02]  /*0cc0*/  LDG.E.64 R6, desc[UR36][R6.64] ;  /* 0x0000002406067981 */ /* 0x001ea4000c1e1b00 */
[----:B--2---:R-:W-:-:S04]  /*0cd0*/  ISETP.NE.U32.AND P0, PT, R6, RZ, PT ;  /* 0x000000ff0600720c */ /* 0x004fc80003f05070 */
[----:B------:R-:W-:-:S13]  /*0ce0*/  ISETP.NE.AND.EX P0, PT, R7, RZ, PT, P0 ;  /* 0x000000ff0700720c */ /* 0x000fda0003f05300 */
[----:B------:R-:W-:Y:S05]  /*0cf0*/  @!P0 BRA `(.L_x_7) ;  /* 0x0000000000088947 */ /* 0x000fea0003800000 */
[----:B------:R0:W5:Y:S01]  /*0d00*/  LD.E R19, desc[UR36][R6.64] ;  /* 0x0000002406137980 */ /* 0x000162000c101900 */
[----:B------:R-:W-:Y:S05]  /*0d10*/  BRA `(.L_x_8) ;  /* 0x0000000000247947 */ /* 0x000fea0003800000 */
.L_x_7:
[----:B------:R-:W-:Y:S02]  /*0d20*/  ULDC.64 UR4, c[0x0][0x588] ;  /* 0x0001620000047ab9 */ /* 0x000fe40000000a00 */
[----:B------:R-:W-:-:S04]  /*0d30*/  ISETP.NE.U32.AND P0, PT, RZ, UR4, PT ;  /* 0x00000004ff007c0c */ /* 0x000fc8000bf05070 */
[----:B------:R-:W-:-:S13]  /*0d40*/  ISETP.NE.AND.EX P0, PT, RZ, UR5, PT, P0 ;  /* 0x00000005ff007c0c */ /* 0x000fda000bf05300 */
[----:B------:R-:W-:Y:S05]  /*0d50*/  @!P0 BRA `(.L_x_9) ;  /* 0x00000000000c8947 */ /* 0x000fea0003800000 */
[----:B------:R-:W0:Y:S02]  /*0d60*/  LDC.64 R6, c[0x0][0x588] ;  /* 0x00016200ff067b82 */ /* 0x000e240000000a00 */
[----:B0-----:R1:W5:Y:S01]  /*0d70*/  LDG.E R19, desc[UR36][R6.64] ;  /* 0x0000002406137981 */ /* 0x001362000c1e1900 */
[----:B------:R-:W-:Y:S05]  /*0d80*/  BRA `(.L_x_8) ;  /* 0x0000000000087947 */ /* 0x000fea0003800000 */
.L_x_9:
[----:B------:R-:W-:Y:S02]  /*0d90*/  ULDC UR4, c[0x0][0x580] ;  /* 0x0001600000047ab9 */ /* 0x000fe40000000800 */
[----:B------:R-:W-:-:S07]  /*0da0*/  IMAD.U32 R19, RZ, RZ, UR4 ;  /* 0x00000004ff137e24 */ /* 0x000fce000f8e00ff */
.L_x_8:
[----:B------:R-:W-:Y:S02]  /*0db0*/  ULDC.64 UR4, c[0x0][0x5a0] ;  /* 0x0001680000047ab9 */ /* 0x000fe40000000a00 */
[----:B------:R-:W-:-:S04]  /*0dc0*/  ISETP.NE.U32.AND P0, PT, RZ, UR4, PT ;  /* 0x00000004ff007c0c */ /* 0x000fc8000bf05070 */
[----:B------:R-:W-:-:S13]  /*0dd0*/  ISETP.NE.AND.EX P0, PT, RZ, UR5, PT, P0 ;  /* 0x00000005ff007c0c */ /* 0x000fda000bf05300 */
[----:B------:R-:W-:Y:S05]  /*0de0*/  @!P0 BRA `(.L_x_10) ;  /* 0x00000000001c8947 */ /* 0x000fea0003800000 */
[----:B01----:R-:W0:Y:S02]  /*0df0*/  LDC.64 R6, c[0x0][0x5a0] ;  /* 0x00016800ff067b82 */ /* 0x003e240000000a00 */
[----:B0-----:R-:W2:Y:S02]  /*0e00*/  LDG.E.64 R6, desc[UR36][R6.64] ;  /* 0x0000002406067981 */ /* 0x001ea4000c1e1b00 */
[----:B--2---:R-:W-:-:S04]  /*0e10*/  ISETP.NE.U32.AND P0, PT, R6, RZ, PT ;  /* 0x000000ff0600720c */ /* 0x004fc80003f05070 */
[----:B------:R-:W-:-:S13]  /*0e20*/  ISETP.NE.AND.EX P0, PT, R7, RZ, PT, P0 ;  /* 0x000000ff0700720c */ /* 0x000fda0003f05300 */
[----:B------:R-:W-:Y:S05]  /*0e30*/  @!P0 BRA `(.L_x_10) ;  /* 0x0000000000088947 */ /* 0x000fea0003800000 */
[----:B------:R0:W5:Y:S01]  /*0e40*/  LD.E R88, desc[UR36][R6.64] ;  /* 0x0000002406587980 */ /* 0x000162000c101900 */
[----:B------:R-:W-:Y:S05]  /*0e50*/  BRA `(.L_x_11) ;  /* 0x0000000000247947 */ /* 0x000fea0003800000 */
.L_x_10:
[----:B------:R-:W-:Y:S02]  /*0e60*/  ULDC.64 UR4, c[0x0][0x590] ;  /* 0x0001640000047ab9 */ /* 0x000fe40000000a00 */
[----:B------:R-:W-:-:S04]  /*0e70*/  ISETP.NE.U32.AND P0, PT, RZ, UR4, PT ;  /* 0x00000004ff007c0c */ /* 0x000fc8000bf05070 */
[----:B------:R-:W-:-:S13]  /*0e80*/  ISETP.NE.AND.EX P0, PT, RZ, UR5, PT, P0 ;  /* 0x00000005ff007c0c */ /* 0x000fda000bf05300 */
[----:B------:R-:W-:Y:S05]  /*0e90*/  @!P0 BRA `(.L_x_12) ;  /* 0x00000000000c8947 */ /* 0x000fea0003800000 */
[----:B------:R-:W2:Y:S02]  /*0ea0*/  LDC.64 R88, c[0x0][0x590] ;  /* 0x00016400ff587b82 */ /* 0x000ea40000000a00 */
[----:B--2---:R2:W5:Y:S01]  /*0eb0*/  LDG.E R88, desc[UR36][R88.64] ;  /* 0x0000002458587981 */ /* 0x004562000c1e1900 */
[----:B------:R-:W-:Y:S05]  /*0ec0*/  BRA `(.L_x_11) ;  /* 0x0000000000087947 */ /* 0x000fea0003800000 */
.L_x_12:
[----:B------:R-:W-:Y:S02]  /*0ed0*/  ULDC UR4, c[0x0][0x584] ;  /* 0x0001610000047ab9 */ /* 0x000fe40000000800 */
[----:B------:R-:W-:-:S07]  /*0ee0*/  IMAD.U32 R88, RZ, RZ, UR4 ;  /* 0x00000004ff587e24 */ /* 0x000fce000f8e00ff */
.L_x_11:
[----:B------:R-:W-:-:S13]  /*0ef0*/  LOP3.LUT P0, RZ, R0, 0xff, RZ, 0xc0, !PT ;  /* 0x000000ff00ff7812 */ /* 0x000fda000780c0ff */
[----:B------:R-:W-:Y:S05]  /*0f00*/  @!P0 EXIT ;  /* 0x000000000000894d */ /* 0x000fea0003800000 */
[----:B------:R-:W3:Y:S01]  /*0f10*/  LDC R90, c[0x0][0x658] ;  /* 0x00019600ff5a7b82 */ /* 0x000ee20000000800 */
[----:B------:R-:W-:Y:S01]  /*0f20*/  ULDC.64 UR6, c[0x0][0x288] ;  /* 0x0000a20000067ab9 */ /* 0x000fe20000000a00 */
[----:B------:R-:W-:Y:S01]  /*0f30*/  LOP3.LUT R14, R14, 0x1, RZ, 0xc0, !PT ;  /* 0x000000010e0e7812 */ /* 0x000fe200078ec0ff */
[----:B------:R-:W-:Y:S01]  /*0f40*/  UIADD3 UR4, UR7, 0x7f, URZ ;  /* 0x0000007f07047890 */ /* 0x000fe2000fffe03f */
[----:B------:R-:W-:Y:S01]  /*0f50*/  SHF.R.U32.HI R0, RZ, 0x2, R3 ;  /* 0x00000002ff007819 */ /* 0x000fe20000011603 */
[----:B01----:R-:W-:Y:S01]  /*0f60*/  IMAD.MOV.U32 R7, RZ, RZ, -0x1 ;  /* 0xffffffffff077424 */ /* 0x003fe200078e00ff */
[----:B------:R-:W-:Y:S01]  /*0f70*/  SHF.R.U32.HI R4, RZ, 0x1, R4 ;  /* 0x00000001ff047819 */ /* 0x000fe20000011604 */
[----:B------:R-:W-:Y:S01]  /*0f80*/  USHF.R.S32.HI UR5, URZ, 0x1f, UR4 ;  /* 0x0000001f3f057899 */ /* 0x000fe20008011404 */
[----:B------:R-:W0:Y:S01]  /*0f90*/  LDC.64 R92, c[0x0][0x5c8] ;  /* 0x00017200ff5c7b82 */ /* 0x000e220000000a00 */
[----:B------:R-:W-:Y:S01]  /*0fa0*/  IMAD.SHL.U32 R5, R14, 0x40, RZ ;  /* 0x000000400e057824 */ /* 0x000fe200078e00ff */
[----:B------:R-:W-:Y:S01]  /*0fb0*/  LOP3.LUT R0, R0, 0x7, RZ, 0xc0, !PT ;  /* 0x0000000700007812 */ /* 0x000fe200078ec0ff */
[----:B------:R-:W-:Y:S01]  /*0fc0*/  ULEA.HI UR5, UR5, UR4, URZ, 0x7 ;  /* 0x0000000405057291 */ /* 0x000fe2000f8f383f */
[----:B------:R-:W-:Y:S01]  /*0fd0*/  LOP3.LUT R23, R4, 0x30, RZ, 0xc0, !PT ;  /* 0x0000003004177812 */ /* 0x000fe200078ec0ff */
[----:B------:R-:W-:Y:S01]  /*0fe0*/  IMAD.MOV.U32 R9, RZ, RZ, 0x1 ;  /* 0x00000001ff097424 */ /* 0x000fe200078e00ff */
[--C-:B------:R-:W-:Y:S01]  /*0ff0*/  LOP3.LUT R22, R5, 0x40, R0.reuse, 0xe2, !PT ;  /* 0x0000004005167812 */ /* 0x100fe200078ee200 */
[----:B------:R-:W-:Y:S01]  /*1000*/  USHF.R.S32.HI UR43, URZ, 0x7, UR5 ;  /* 0x000000073f2b7899 */ /* 0x000fe20008011405 */
[----:B------:R-:W1:Y:S01]  /*1010*/  LDC R95, c[0x0][0x600] ;  /* 0x00018000ff5f7b82 */ /* 0x000e620000000800 */
[-C--:B------:R-:W-:Y:S01]  /*1020*/  IADD3 R5, RZ, -R23.reuse, -R0 ;  /* 0x80000017ff057210 */ /* 0x080fe20007ffe800 */
[----:B------:R-:W-:Y:S01]  /*1030*/  IMAD.U32 R6, RZ, RZ, UR6 ;  /* 0x00000006ff067e24 */ /* 0x000fe2000f8e00ff */
[C---:B--2---:R-:W-:Y:S01]  /*1040*/  LOP3.LUT R89, R3.reuse, 0x3, RZ, 0xc0, !PT ;  /* 0x0000000303597812 */ /* 0x044fe200078ec0ff */
[----:B------:R-:W-:Y:S01]  /*1050*/  UISETP.LT.AND UP0, UPT, UR43, 0x1, UPT ;  /* 0x000000012b00788c */ /* 0x000fe2000bf01270 */
[----:B------:R-:W-:Y:S01]  /*1060*/  LOP3.LUT R94, R3, 0x80, RZ, 0xc0, !PT ;  /* 0x00000080035e7812 */ /* 0x000fe200078ec0ff */
[----:B------:R-:W-:Y:S01]  /*1070*/  IMAD R5, R14, -0x40, R5 ;  /* 0xffffffc00e057824 */ /* 0x000fe200078e0205 */
[----:B------:R-:W-:Y:S01]  /*1080*/  ULDC UR4, c[0x0][0x284] ;  /* 0x0000a10000047ab9 */ /* 0x000fe20000000800 */
[-C--:B---3--:R-:W-:Y:S01]  /*1090*/  SHF.L.U32 R7, R7, R90.reuse, RZ ;  /* 0x0000005a07077219 */ /* 0x088fe200000006ff */
[----:B------:R-:W-:Y:S01]  /*10a0*/  USEL UR44, UR43, 0x1, UP0 ;  /* 0x000000012b2c7887 */ /* 0x000fe20008000000 */
[----:B------:R-:W-:Y:S01]  /*10b0*/  LOP3.LUT R22, R22, R23, RZ, 0xfc, !PT ;  /* 0x0000001716167212 */ /* 0x000fe200078efcff */
[----:B------:R-:W-:Y:S01]  /*10c0*/  IMAD R89, R89, -0x2, R6 ;  /* 0xfffffffe59597824 */ /* 0x000fe200078e0206 */
[----:B------:R-:W-:Y:S01]  /*10d0*/  SHF.L.U32 R90, R9, R90, RZ ;  /* 0x0000005a095a7219 */ /* 0x000fe200000006ff */
[----:B------:R-:W-:Y:S01]  /*10e0*/  VIADD R97, R5, UR4 ;  /* 0x0000000405617c36 */ /* 0x000fe20008000000 */
[----:B------:R-:W-:Y:S01]  /*10f0*/  LOP3.LUT R98, R18, 0x1, RZ, 0xfc, !PT ;  /* 0x0000000112627812 */ /* 0x000fe200078efcff */
[----:B------:R-:W-:Y:S01]  /*1100*/  IMAD.MOV.U32 R23, RZ, RZ, RZ ;  /* 0x000000ffff177224 */ /* 0x000fe200078e00ff */
[C---:B0-----:R-:W-:Y:S01]  /*1110*/  SHF.L.U64.HI R91, R92.reuse, 0x3, R93 ;  /* 0x000000035c5b7819 */ /* 0x041fe2000001025d */
[----:B------:R-:W-:Y:S01]  /*1120*/  IMAD.SHL.U32 R92, R92, 0x8, RZ ;  /* 0x000000085c5c7824 */ /* 0x000fe200078e00ff */
[----:B------:R-:W-:Y:S01]  /*1130*/  SHF.R.U32.HI R94, RZ, 0x7, R94 ;  /* 0x00000007ff5e7819 */ /* 0x000fe2000001165e */
[----:B------:R-:W-:Y:S01]  /*1140*/  IMAD.SHL.U32 R93, R3, 0x2, RZ ;  /* 0x00000002035d7824 */ /* 0x000fe200078e00ff */
[----:B------:R-:W-:Y:S01]  /*1150*/  LOP3.LUT R96, RZ, R7, RZ, 0x33, !PT ;  /* 0x00000007ff607212 */ /* 0x000fe200078e33ff */
[----:B------:R-:W-:Y:S01]  /*1160*/  UIADD3 UR44, UR43, -UR44, URZ ;  /* 0x8000002c2b2c7290 */ /* 0x000fe2000fffe03f */
[----:B------:R-:W-:Y:S01]  /*1170*/  UMOV UR40, URZ ;  /* 0x0000003f00287c82 */ /* 0x000fe20008000000 */
[----:B-1----:R-:W-:Y:S01]  /*1180*/  VIADD R95, R95, 0xffffffff ;  /* 0xffffffff5f5f7836 */ /* 0x002fe20000000000 */
[----:B------:R-:W-:-:S09]  /*1190*/  UMOV UR42, URZ ;  /* 0x0000003f002a7c82 */ /* 0x000fd20008000000 */
.L_x_158:
[----:B0-----:R-:W0:Y:S01]  /*11a0*/  SHFL.IDX PT, R0, R94, RZ, 0x1f ;  /* 0x00001fff5e007589 */ /* 0x001e2200000e0000 */
[----:B-1----:R-:W1:Y:S01]  /*11b0*/  S2UR UR7, SR_CgaCtaId ;  /* 0x00000000000779c3 */ /* 0x002e620000008800 */
[----:B------:R-:W-:Y:S01]  /*11c0*/  UMOV UR6, 0x400 ;  /* 0x0000040000067882 */ /* 0x000fe20000000000 */
[----:B0-----:R-:W-:Y:S01]  /*11d0*/  R2UR UR4, R0 ;  /* 0x00000000000472ca */ /* 0x001fe200000e0000 */
[----:B-1----:R-:W-:-:S12]  /*11e0*/  ULEA UR46, UR7, UR6, 0x18 ;  /* 0x00000006072e7291 */ /* 0x002fd8000f8ec03f */
[----:B------:R-:W-:-:S04]  /*11f0*/  ULEA.HI UR5, UR4, UR4, URZ, 0x1 ;  /* 0x0000000404057291 */ /* 0x000fc8000f8f083f */
[----:B------:R-:W-:-:S04]  /*1200*/  ULOP3.LUT UR5, UR5, 0x7fffe, URZ, 0xc0, !UPT ;  /* 0x0007fffe05057892 */ /* 0x000fc8000f8ec03f */
[----:B------:R-:W-:-:S03]  /*1210*/  UIADD3 UR5, UR4, -UR5, URZ ;  /* 0x8000000504057290 */ /* 0x000fc6000fffe03f */
[----:B------:R-:W-:Y:S01]  /*1220*/  ULDC UR4, c[0x0][0x28c] ;  /* 0x0000a30000047ab9 */ /* 0x000fe20000000800 */
[----:B------:R-:W-:Y:S01]  /*1230*/  ULEA UR5, UR5, UR46, 0xd ;  /* 0x0000002e05057291 */ /* 0x000fe2000f8e683f */
[----:B------:R-:W-:-:S03]  /*1240*/  ISETP.LT.AND P0, PT, RZ, UR4, PT ;  /* 0x00000004ff007c0c */ /* 0x000fc6000bf01270 */
[----:B------:R-:W-:-:S04]  /*1250*/  UIADD3 UR5, UR5, 0x100, URZ ;  /* 0x0000010005057890 */ /* 0x000fc8000fffe03f */
[----:B------:R-:W-:-:S04]  /*1260*/  USHF.R.U32.HI UR5, URZ, 0x4, UR5 ;  /* 0x000000043f057899 */ /* 0x000fc80008011605 */
[----:B------:R-:W-:-:S04]  /*1270*/  ULOP3.LUT UR5, UR5, 0x3fff, URZ, 0xc0, !UPT ;  /* 0x00003fff05057892 */ /* 0x000fc8000f8ec03f */
[----:B------:R-:W-:Y:S01]  /*1280*/  ULOP3.LUT UR45, UR5, 0x10000, URZ, 0xfc, !UPT ;  /* 0x00010000052d7892 */ /* 0x000fe2000f8efc3f */
[----:B--2345:R-:W-:Y:S11]  /*1290*/  @P0 BRA `(.L_x_13) ;  /* 0x0000000000400947 */ /* 0x03cff60003800000 */
[----:B------:R-:W-:Y:S01]  /*12a0*/  MOV R0, 0x0 ;  /* 0x0000000000007802 */ /* 0x000fe20000000f00 */
[----:B------:R-:W-:Y:S01]  /*12b0*/  ULDC.64 UR4, c[0x4][0x68] ;  /* 0x01001a0000047ab9 */ /* 0x000fe20000000a00 */
[----:B------:R-:W-:Y:S01]  /*12c0*/  ULDC.64 UR6, c[0x4][0x8] ;  /* 0x0100020000067ab9 */ /* 0x000fe20000000a00 */
[----:B------:R-:W-:Y:S01]  /*12d0*/  IMAD.U32 R4, RZ, RZ, UR4 ;  /* 0x00000004ff047e24 */ /* 0x000fe2000f8e00ff */
[----:B------:R0:W1:Y:S01]  /*12e0*/  LDC.64 R14, c[0x4][R0] ;  /* 0x01000000000e7b82 */ /* 0x0000620000000a00 */
[----:B------:R-:W-:Y:S01]  /*12f0*/  IMAD.U32 R5, RZ, RZ, UR5 ;  /* 0x00000005ff057e24 */ /* 0x000fe2000f8e00ff */
[----:B------:R-:W-:Y:S01]  /*1300*/  ULDC.64 UR4, c[0x4][0x70] ;  /* 0x01001c0000047ab9 */ /* 0x000fe20000000a00 */
[----:B------:R-:W-:Y:S02]  /*1310*/  IMAD.U32 R10, RZ, RZ, UR6 ;  /* 0x00000006ff0a7e24 */ /* 0x000fe4000f8e00ff */
[----:B------:R-:W-:Y:S02]  /*1320*/  IMAD.U32 R6, RZ, RZ, UR4 ;  /* 0x00000004ff067e24 */ /* 0x000fe4000f8e00ff */
[----:B------:R-:W-:-:S02]  /*1330*/  IMAD.U32 R7, RZ, RZ, UR5 ;  /* 0x00000005ff077e24 */ /* 0x000fc4000f8e00ff */
[----:B------:R-:W-:Y:S02]  /*1340*/  IMAD.U32 R11, RZ, RZ, UR7 ;  /* 0x00000007ff0b7e24 */ /* 0x000fe4000f8e00ff */
[----:B------:R-:W-:Y:S02]  /*1350*/  IMAD.MOV.U32 R8, RZ, RZ, 0x1e1 ;  /* 0x000001e1ff087424 */ /* 0x000fe400078e00ff */
[----:B------:R-:W-:Y:S02]  /*1360*/  IMAD.MOV.U32 R12, RZ, RZ, 0x1 ;  /* 0x00000001ff0c7424 */ /* 0x000fe400078e00ff */
[----:B0-----:R-:W-:-:S07]  /*1370*/  IMAD.MOV.U32 R13, RZ, RZ, RZ ;  /* 0x000000ffff0d7224 */ /* 0x001fce00078e00ff */
[----:B------:R-:W-:-:S07]  /*1380*/  LEPC R20, `(.L_x_13) ;  /* 0x000000001014794e */ /* 0x000fce0000000000 */
[----:B-1---5:R-:W-:Y:S05]  /*1390*/  CALL.ABS.NOINC R14 ;  /* 0x000000000e007343 */ /* 0x022fea0003c00000 */
.L_x_13:
[----:B------:R-:W-:-:S13]  /*13a0*/  ISETP.NE.AND P0, PT, R98, 0x3, PT ;  /* 0x000000036200780c */ /* 0x000fda0003f05270 */
[----:B------:R-:W-:Y:S05]  /*13b0*/  @!P0 BRA `(.L_x_14) ;  /* 0x0000000000048947 */ /* 0x000fea0003800000 */
[----:B------:R-:W-:Y:S01]  /*13c0*/  BPT.TRAP 0x1 ;  /* 0x000000040000795c */ /* 0x000fe20000300000 */
.L_x_14:
[----:B------:R-:W-:Y:S02]  /*13d0*/  IMAD.U32 R3, RZ, RZ, UR42 ;  /* 0x0000002aff037e24 */ /* 0x000fe4000f8e00ff */
[----:B------:R-:W-:-:S03]  /*13e0*/  IMAD.U32 R0, RZ, RZ, UR40 ;  /* 0x00000028ff007e24 */ /* 0x000fc6000f8e00ff */
[----:B------:R-:W-:Y:S02]  /*13f0*/  LEA R3, R3, UR46, 0x3 ;  /* 0x0000002e03037c11 */ /* 0x000fe4000f8e18ff */
[----:B------:R-:W-:-:S04]  /*1400*/  SHF.L.U32 R0, R0, 0x1f, RZ ;  /* 0x0000001f00007819 */ /* 0x000fc800000006ff */
[----:B------:R0:W1:Y:S01]  /*1410*/  SYNCS.PHASECHK.TRANS64.TRYWAIT P1, [R3+URZ], R0 ;  /* 0x00000000030075a7 */ /* 0x000062000802017f */
[----:B------:R-:W-:Y:S05]  /*1420*/  @!P0 BRA `(.L_x_15) ;  /* 0x0000000000048947 */ /* 0x000fea0003800000 */
[----:B------:R-:W-:Y:S01]  /*1430*/  BPT.TRAP 0x1 ;  /* 0x000000040000795c */ /* 0x000fe20000300000 */
.L_x_15:
[----:B------:R-:W-:-:S05]  /*1440*/  IMAD.U32 R4, RZ, RZ, UR44 ;  /* 0x0000002cff047e24 */ /* 0x000fca000f8e00ff */
[----:B------:R-:W-:Y:S01]  /*1450*/  ISETP.GE.AND P2, PT, R4, 0x1, PT ;  /* 0x000000010400780c */ /* 0x000fe20003f46270 */
[----:B-1----:R-:W-:-:S12]  /*1460*/  @P1 BRA `(.L_x_16) ;  /* 0x0000000000081947 */ /* 0x002fd80003800000 */
[----:B------:R-:W1:Y:S02]  /*1470*/  SYNCS.PHASECHK.TRANS64.TRYWAIT P1, [R3+URZ], R0 ;  /* 0x00000000030075a7 */ /* 0x000e64000802017f */
[----:B-1----:R-:W-:Y:S05]  /*1480*/  @!P1 BRA `(.L_x_17) ;  /* 0x00000068006c9947 */ /* 0x002fea0003800000 */
.L_x_16:
[----:B------:R-:W-:Y:S05]  /*1490*/  WARPSYNC.ALL ;  /* 0x0000000000007948 */ /* 0x000fea0003800000 */
[----:B------:R-:W-:Y:S01]  /*14a0*/  UIADD3 UR4, UR46, 0x18100, URZ ;  /* 0x000181002e047890 */ /* 0x000fe2000fffe03f */
[----:B------:R-:W-:Y:S01]  /*14b0*/  WARPGROUP.ARRIVE ;  /* 0x00000000000079c5 */ /* 0x000fe20000000000 */
[----:B------:R-:W-:Y:S02]  /*14c0*/  ULEA UR5, UR42, UR45, 0xb ;  /* 0x0000002d2a057291 */ /* 0x000fe4000f8e583f */
[----:B------:R-:W-:Y:S01]  /*14d0*/  USHF.R.U32.HI UR4, URZ, 0x4, UR4 ;  /* 0x000000043f047899 */ /* 0x000fe20008011604 */
[----:B------:R-:W-:Y:S01]  /*14e0*/  UMOV UR9, 0x40000040 ;  /* 0x4000004000097882 */ /* 0x000fe20000000000 */
[----:B------:R-:W-:-:S02]  /*14f0*/  UMOV UR11, 0x40000040 ;  /* 0x40000040000b7882 */ /* 0x000fc40000000000 */
[----:B------:R-:W-:Y:S01]  /*1500*/  ULOP3.LUT UR4, UR4, 0x3fff, URZ, 0xc0, !UPT ;  /* 0x00003fff04047892 */ /* 0x000fe2000f8ec03f */
[----:B------:R-:W-:-:S03]  /*1510*/  UMOV UR8, UR5 ;  /* 0x0000000500087c82 */ /* 0x000fc60008000000 */
[----:B------:R-:W-:-:S04]  /*1520*/  ULOP3.LUT UR4, UR4, 0x10000, URZ, 0xfc, !UPT ;  /* 0x0001000004047892 */ /* 0x000fc8000f8efc3f */
[----:B------:R-:W-:-:S07]  /*1530*/  ULEA UR6, UR42, UR4, 0xb ;  /* 0x000000042a067291 */ /* 0x000fce000f8e583f */
[----:B------:R-:W-:Y:S02]  /*1540*/  UMOV UR10, UR6 ;  /* 0x00000006000a7c82 */ /* 0x000fe40008000000 */
[----:B------:R-:W-:Y:S01]  /*1550*/  HGMMA.64x128x16.F32.BF16 R24, gdesc[UR8], RZ, !UPT, gsb0 ;  /* 0x01e00000081879f0 */ /* 0x000fe2000c0018ff */
[----:B------:R-:W-:Y:S02]  /*1560*/  UIADD3 UR8, UR5, 0x2, URZ ;  /* 0x0000000205087890 */ /* 0x000fe4000fffe03f */
[----:B------:R-:W-:Y:S01]  /*1570*/  UIADD3 UR10, UR6, 0x2, URZ ;  /* 0x00000002060a7890 */ /* 0x000fe2000fffe03f */
[----:B------:R-:W-:Y:S01]  /*1580*/  UMOV UR9, 0x40000040 ;  /* 0x4000004000097882 */ /* 0x000fe20000000000 */
[----:B------:R-:W-:Y:S01]  /*1590*/  UMOV UR11, 0x40000040 ;  /* 0x40000040000b7882 */ /* 0x000fe20000000000 */
[----:B------:R-:W-:Y:S02]  /*15a0*/  WARPGROUP.DEPBAR.LE gsb0, 0x0 ;  /* 0x00008000000079c5 */ /* 0x000fe40000010000 */
[----:B------:R-:W-:-:S06]  /*15b0*/  WARPGROUP.ARRIVE ;  /* 0x00000000000079c5 */ /* 0x000fcc0000000000 */
[----:B------:R-:W-:Y:S01]  /*15c0*/  HGMMA.64x128x16.F32.BF16 R24, gdesc[UR8], R24, gsb0 ;  /* 0x01e00000081879f0 */ /* 0x000fe20008001818 */
        /* <DEDUP_REMOVED lines=41> */
[----:B------:R-:W-:Y:S03]  /*1860*/  HGMMA.64x128x16.F32.BF16 R24, gdesc[UR8], R24, gsb0 ;  /* 0x01e00000081879f0 */ /* 0x000fe60008001818 */
[----:B------:R-:W-:Y:S02]  /*1870*/  WARPGROUP.DEPBAR.LE gsb0, 0x0 ;  /* 0x00008000000079c5 */ /* 0x000fe40000010000 */
[----:B------:R-:W-:Y:S05]  /*1880*/  @!P2 BRA `(.L_x_18) ;  /* 0x00000004008ca947 */ /* 0x000fea0003800000 */
[----:B------:R-:W-:Y:S01]  /*1890*/  UIADD3 UR5, UR42, 0x1, URZ ;  /* 0x000000012a057890 */ /* 0x000fe2000fffe03f */
[----:B01----:R-:W-:-:S03]  /*18a0*/  IMAD.U32 R0, RZ, RZ, UR44 ;  /* 0x0000002cff007e24 */ /* 0x003fc6000f8e00ff */
[----:B------:R-:W-:-:S04]  /*18b0*/  UISETP.NE.AND UP0, UPT, UR5, 0x3, UPT ;  /* 0x000000030500788c */ /* 0x000fc8000bf05270 */
[----:B------:R-:W-:Y:S02]  /*18c0*/  USEL UR6, URZ, 0x1, UP0 ;  /* 0x000000013f067887 */ /* 0x000fe40008000000 */
[----:B------:R-:W-:Y:S02]  /*18d0*/  USEL UR5, UR5, URZ, UP0 ;  /* 0x0000003f05057287 */ /* 0x000fe40008000000 */
[----:B------:R-:W-:-:S06]  /*18e0*/  ULOP3.LUT UR6, UR40, UR6, URZ, 0x3c, !UPT ;  /* 0x0000000628067292 */ /* 0x000fcc000f8e3c3f */
[----:B------:R-:W-:Y:S01]  /*18f0*/  IMAD.U32 R5, RZ, RZ, UR6 ;  /* 0x00000006ff057e24 */ /* 0x000fe2000f8e00ff */
[----:B------:R-:W-:-:S06]  /*1900*/  UMOV UR6, UR42 ;  /* 0x0000002a00067c82 */ /* 0x000fcc0008000000 */
.L_x_25:
[----:B01----:R-:W-:Y:S05]  /*1910*/  @!P0 BRA `(.L_x_19) ;  /* 0x0000000000048947 */ /* 0x003fea0003800000 */
[----:B------:R-:W-:Y:S01]  /*1920*/  BPT.TRAP 0x1 ;  /* 0x000000040000795c */ /* 0x000fe20000300000 */
.L_x_19:
[----:B------:R-:W0:Y:S01]  /*1930*/  S2UR UR8, SR_CgaCtaId ;  /* 0x00000000000879c3 */ /* 0x000e220000008800 */
[----:B------:R-:W-:Y:S01]  /*1940*/  UMOV UR7, 0x400 ;  /* 0x0000040000077882 */ /* 0x000fe20000000000 */
[----:B------:R-:W-:Y:S01]  /*1950*/  SHF.L.U32 R3, R5, 0x1f, RZ ;  /* 0x0000001f05037819 */ /* 0x000fe200000006ff */
[----:B0-----:R-:W-:-:S04]  /*1960*/  ULEA UR7, UR8, UR7, 0x18 ;  /* 0x0000000708077291 */ /* 0x001fc8000f8ec03f */
[----:B------:R-:W-:-:S09]  /*1970*/  ULEA UR8, UR5, UR7, 0x3 ;  /* 0x0000000705087291 */ /* 0x000fd2000f8e183f */
[----:B------:R0:W1:Y:S01]  /*1980*/  SYNCS.PHASECHK.TRANS64.TRYWAIT P1, [UR8], R3 ;  /* 0x00000003ff0075a7 */ /* 0x0000620008020148 */
[----:B------:R-:W-:Y:S05]  /*1990*/  @!P0 BRA `(.L_x_20) ;  /* 0x0000000000048947 */ /* 0x000fea0003800000 */
[----:B------:R-:W-:Y:S01]  /*19a0*/  BPT.TRAP 0x1 ;  /* 0x000000040000795c */ /* 0x000fe20000300000 */
.L_x_20:
[----:B-1----:R-:W-:Y:S05]  /*19b0*/  @P1 BRA `(.L_x_21) ;  /* 0x0000000000081947 */ /* 0x002fea0003800000 */
[----:B------:R-:W1:Y:S02]  /*19c0*/  SYNCS.PHASECHK.TRANS64.TRYWAIT P1, [UR8], R3 ;  /* 0x00000003ff0075a7 */ /* 0x000e640008020148 */
[----:B-1----:R-:W-:Y:S05]  /*19d0*/  @!P1 BRA `(.L_x_22) ;  /* 0x00000064002c9947 */ /* 0x002fea0003800000 */
.L_x_21:
[----:B------:R-:W-:Y:S01]  /*19e0*/  ULEA UR12, UR5, UR45, 0xb ;  /* 0x0000002d050c7291 */ /* 0x000fe2000f8e583f */
[----:B------:R-:W-:Y:S01]  /*19f0*/  WARPGROUP.ARRIVE ;  /* 0x00000000000079c5 */ /* 0x000fe20000000000 */
[----:B------:R-:W-:Y:S01]  /*1a00*/  ULEA UR13, UR5, UR4, 0xb ;  /* 0x00000004050d7291 */ /* 0x000fe2000f8e583f */
[----:B------:R-:W-:Y:S01]  /*1a10*/  UMOV UR9, 0x40000040 ;  /* 0x4000004000097882 */ /* 0x000fe20000000000 */
[----:B------:R-:W-:-:S03]  /*1a20*/  UMOV UR11, 0x40000040 ;  /* 0x40000040000b7882 */ /* 0x000fc60000000000 */
[----:B------:R-:W-:Y:S02]  /*1a30*/  UMOV UR8, UR12 ;  /* 0x0000000c00087c82 */ /* 0x000fe40008000000 */
[----:B------:R-:W-:Y:S02]  /*1a40*/  UMOV UR10, UR13 ;  /* 0x0000000d000a7c82 */ /* 0x000fe40008000000 */
[----:B------:R-:W-:Y:S01]  /*1a50*/  HGMMA.64x128x16.F32.BF16 R24, gdesc[UR8], R24, gsb0 ;  /* 0x01e00000081879f0 */ /* 0x000fe20008001818 */
[----:B------:R-:W-:Y:S02]  /*1a60*/  UIADD3 UR8, UR12, 0x2, URZ ;  /* 0x000000020c087890 */ /* 0x000fe4000fffe03f */
[----:B------:R-:W-:Y:S01]  /*1a70*/  UIADD3 UR10, UR13, 0x2, URZ ;  /* 0x000000020d0a7890 */ /* 0x000fe2000fffe03f */
[----:B------:R-:W-:Y:S01]  /*1a80*/  UMOV UR9, 0x40000040 ;  /* 0x4000004000097882 */ /* 0x000fe20000000000 */
[----:B------:R-:W-:Y:S01]  /*1a90*/  UMOV UR11, 0x40000040 ;  /* 0x40000040000b7882 */ /* 0x000fe20000000000 */
[----:B------:R-:W-:-:S02]  /*1aa0*/  WARPGROUP.DEPBAR.LE gsb0, 0x0 ;  /* 0x00008000000079c5 */ /* 0x000fc40000010000 */
        /* <DEDUP_REMOVED lines=46> */
[----:B------:R-:W-:Y:S01]  /*1d90*/  BPT.TRAP 0x1 ;  /* 0x000000040000795c */ /* 0x000fe20000300000 */
.L_x_23:
[----:B------:R-:W-:Y:S01]  /*1da0*/  ULEA UR7, UR6, UR7, 0x3 ;  /* 0x0000000706077291 */ /* 0x000fe2000f8e183f */
[----:B------:R-:W-:-:S03]  /*1db0*/  ISETP.GT.U32.AND P1, PT, R18, 0x1, PT ;  /* 0x000000011200780c */ /* 0x000fc60003f24070 */
[----:B------:R-:W-:-:S04]  /*1dc0*/  UIADD3 UR7, UR7, 0x18, URZ ;  /* 0x0000001807077890 */ /* 0x000fc8000fffe03f */
[----:B------:R-:W-:-:S09]  /*1dd0*/  UPRMT UR7, URZ, 0x654, UR7 ;  /* 0x000006543f077896 */ /* 0x000fd20008000007 */
[----:B------:R-:W-:Y:S01]  /*1de0*/  SYNCS.ARRIVE.TRANS64.RED.A1T0 RZ, [UR7], RZ ;  /* 0x000000ffffff79a7 */ /* 0x000fe20008100407 */
[----:B------:R-:W-:Y:S05]  /*1df0*/  @P1 BRA `(.L_x_24) ;  /* 0x0000000000041947 */ /* 0x000fea0003800000 */
[----:B------:R-:W-:Y:S01]  /*1e00*/  BPT.TRAP 0x1 ;  /* 0x000000040000795c */ /* 0x000fe20000300000 */
.L_x_24:
[----:B------:R-:W-:Y:S01]  /*1e10*/  UIADD3 UR5, UR5, 0x1, URZ ;  /* 0x0000000105057890 */ /* 0x000fe2000fffe03f */
[C---:B------:R-:W-:Y:S01]  /*1e20*/  ISETP.GT.AND P1, PT, R0.reuse, 0x1, PT ;  /* 0x000000010000780c */ /* 0x040fe20003f24270 */
[----:B------:R-:W-:Y:S01]  /*1e30*/  UIADD3 UR6, UR6, 0x1, URZ ;  /* 0x0000000106067890 */ /* 0x000fe2000fffe03f */
[----:B------:R-:W-:Y:S01]  /*1e40*/  VIADD R0, R0, 0xffffffff ;  /* 0xffffffff00007836 */ /* 0x000fe20000000000 */
[----:B------:R-:W-:Y:S02]  /*1e50*/  UISETP.NE.AND UP0, UPT, UR5, 0x3, UPT ;  /* 0x000000030500788c */ /* 0x000fe4000bf05270 */
[----:B------:R-:W-:Y:S02]  /*1e60*/  UISETP.NE.AND UP1, UPT, UR6, 0x3, UPT ;  /* 0x000000030600788c */ /* 0x000fe4000bf25270 */
[----:B------:R-:W-:Y:S02]  /*1e70*/  USEL UR7, URZ, 0x1, UP0 ;  /* 0x000000013f077887 */ /* 0x000fe40008000000 */
[----:B------:R-:W-:-:S02]  /*1e80*/  USEL UR5, UR5, URZ, UP0 ;  /* 0x0000003f05057287 */ /* 0x000fc40008000000 */
[----:B------:R-:W-:Y:S02]  /*1e90*/  USEL UR6, UR6, URZ, UP1 ;  /* 0x0000003f06067287 */ /* 0x000fe40008800000 */
[----:B------:R-:W-:Y:S01]  /*1ea0*/  LOP3.LUT R5, R5, UR7, RZ, 0x3c, !PT ;  /* 0x0000000705057c12 */ /* 0x000fe2000f8e3cff */
[----:B------:R-:W-:Y:S09]  /*1eb0*/  @P1 BRA `(.L_x_25) ;  /* 0xfffffff800941947 */ /* 0x000ff2000383ffff */
.L_x_18:
[----:B01----:R-:W0:Y:S02]  /*1ec0*/  LDC R0, c[0x0][0x28c] ;  /* 0x0000a300ff007b82 */ /* 0x003e240000000800 */
[----:B0-----:R-:W-:-:S13]  /*1ed0*/  ISETP.GE.AND P1, PT, R0, 0x1, PT ;  /* 0x000000010000780c */ /* 0x001fda0003f26270 */
[----:B------:R-:W-:Y:S05]  /*1ee0*/  @!P1 BRA `(.L_x_26) ;  /* 0x0000000000409947 */ /* 0x000fea0003800000 */
[----:B------:R-:W-:Y:S05]  /*1ef0*/  @!P0 BRA `(.L_x_27) ;  /* 0x0000000000048947 */ /* 0x000fea0003800000 */
[----:B------:R-:W-:Y:S01]  /*1f00*/  BPT.TRAP 0x1 ;  /* 0x000000040000795c */ /* 0x000fe20000300000 */
.L_x_27:
[----:B------:R-:W0:Y:S01]  /*1f10*/  S2UR UR7, SR_CgaCtaId ;  /* 0x00000000000779c3 */ /* 0x000e220000008800 */
[----:B------:R-:W-:Y:S01]  /*1f20*/  UIADD3 UR6, UR44, UR42, URZ ;  /* 0x0000002a2c067290 */ /* 0x000fe2000fffe03f */
[----:B------:R-:W-:-:S03]  /*1f30*/  ISETP.GT.U32.AND P0, PT, R18, 0x1, PT ;  /* 0x000000011200780c */ /* 0x000fc60003f04070 */
[----:B------:R-:W-:-:S04]  /*1f40*/  UIMAD.WIDE.U32 UR4, UR6, -0x55555555, URZ ;  /* 0xaaaaaaab060478a5 */ /* 0x000fc8000f8e003f */
[----:B------:R-:W-:-:S03]  /*1f50*/  USHF.R.U32.HI UR4, URZ, 0x1, UR5 ;  /* 0x000000013f047899 */ /* 0x000fc60008011605 */
[----:B------:R-:W-:Y:S01]  /*1f60*/  UMOV UR5, 0x400 ;  /* 0x0000040000057882 */ /* 0x000fe20000000000 */
[----:B------:R-:W-:Y:S02]  /*1f70*/  UIMAD UR6, UR4, -0x3, UR6 ;  /* 0xfffffffd040678a4 */ /* 0x000fe4000f8e0206 */
[----:B0-----:R-:W-:-:S04]  /*1f80*/  ULEA UR5, UR7, UR5, 0x18 ;  /* 0x0000000507057291 */ /* 0x001fc8000f8ec03f */
[----:B------:R-:W-:-:S04]  /*1f90*/  ULEA UR6, UR6, UR5, 0x3 ;  /* 0x0000000506067291 */ /* 0x000fc8000f8e183f */
[----:B------:R-:W-:-:S04]  /*1fa0*/  UIADD3 UR6, UR6, 0x18, URZ ;  /* 0x0000001806067890 */ /* 0x000fc8000fffe03f */
[----:B------:R-:W-:-:S09]  /*1fb0*/  UPRMT UR6, URZ, 0x654, UR6 ;  /* 0x000006543f067896 */ /* 0x000fd20008000006 */
[----:B------:R-:W-:Y:S01]  /*1fc0*/  SYNCS.ARRIVE.TRANS64.RED.A1T0 RZ, [UR6], RZ ;  /* 0x000000ffffff79a7 */ /* 0x000fe20008100406 */
[----:B------:R-:W-:Y:S05]  /*1fd0*/  @P0 BRA `(.L_x_26) ;  /* 0x0000000000040947 */ /* 0x000fea0003800000 */
[----:B------:R-:W-:Y:S01]  /*1fe0*/  BPT.TRAP 0x1 ;  /* 0x000000040000795c */ /* 0x000fe20000300000 */
.L_x_26:
[----:B------:R-:W-:Y:S01]  /*1ff0*/  IMAD.SHL.U32 R6, R100, 0x80, RZ ;  /* 0x0000008064067824 */ /* 0x000fe200078e00ff */
[----:B------:R-:W-:Y:S01]  /*2000*/  UIADD3 UR42, UR43, UR42, URZ ;  /* 0x0000002a2b2a7290 */ /* 0x000fe2000fffe03f */
[----:B------:R-:W-:Y:S01]  /*2010*/  SHF.R.S32.HI R11, RZ, 0x1f, R99 ;  /* 0x0000001fff0b7819 */ /* 0x000fe20000011463 */
[----:B------:R-:W-:Y:S01]  /*2020*/  UISETP.GE.U32.AND UP1, UPT, UR43, 0x3, UPT ;  /* 0x000000032b00788c */ /* 0x000fe2000bf26070 */
[----:B------:R-:W-:Y:S01]  /*2030*/  IMAD.SHL.U32 R10, R101, 0x80, RZ ;  /* 0x00000080650a7824 */ /* 0x000fe200078e00ff */
[----:B------:R-:W-:Y:S01]  /*2040*/  ULDC UR7, c[0x0][0x288] ;  /* 0x0000a20000077ab9 */ /* 0x000fe20000000800 */
[C---:B------:R-:W-:Y:S01]  /*2050*/  LOP3.LUT R8, R6.reuse, 0x6, R93, 0xf8, !PT ;  /* 0x0000000606087812 */ /* 0x040fe200078ef85d */
[----:B------:R-:W-:Y:S01]  /*2060*/  UISETP.GT.U32.AND UP0, UPT, UR42, 0x2, UPT ;  /* 0x000000022a00788c */ /* 0x000fe2000bf04070 */
[----:B------:R-:W-:Y:S01]  /*2070*/  ISETP.GE.AND P0, PT, R6, UR7, PT ;  /* 0x0000000706007c0c */ /* 0x000fe2000bf06270 */
[----:B------:R-:W-:Y:S01]  /*2080*/  ULDC.64 UR4, c[0x0][0x5d0] ;  /* 0x0001740000047ab9 */ /* 0x000fe20000000a00 */
[--C-:B------:R-:W-:Y:S01]  /*2090*/  SHF.R.S32.HI R9, RZ, 0x1f, R8.reuse ;  /* 0x0000001fff097819 */ /* 0x100fe20000011408 */
[----:B------:R-:W-:Y:S01]  /*20a0*/  ULDC UR10, c[0x0][0x284] ;  /* 0x0000a100000a7ab9 */ /* 0x000fe20000000800 */
[----:B------:R-:W-:Y:S01]  /*20b0*/  IMAD R0, R11, UR4, RZ ;  /* 0x000000040b007c24 */ /* 0x000fe2000f8e02ff */
[----:B------:R-:W-:Y:S01]  /*20c0*/  UISETP.LT.U32.AND UP0, UPT, UR43, 0x3, UP0 ;  /* 0x000000032b00788c */ /* 0x000fe20008701070 */
[----:B------:R-:W-:Y:S01]  /*20d0*/  ISETP.GE.OR P0, PT, R10, UR10, P0 ;  /* 0x0000000a0a007c0c */ /* 0x000fe20008706670 */
[----:B------:R-:W-:Y:S01]  /*20e0*/  IMAD.WIDE.U32 R4, R99, UR4, R8 ;  /* 0x0000000463047c25 */ /* 0x000fe2000f8e0008 */
[----:B------:R-:W-:Y:S01]  /*20f0*/  ULDC.64 UR8, c[0x0][0x5c8] ;  /* 0x0001720000087ab9 */ /* 0x000fe20000000a00 */
[----:B------:R-:W-:-:S02]  /*2100*/  USEL UR6, URZ, 0x1, !UP0 ;  /* 0x000000013f067887 */ /* 0x000fc4000c000000 */
[----:B------:R-:W-:Y:S01]  /*2110*/  IMAD R3, R99, UR5, R0 ;  /* 0x0000000563037c24 */ /* 0x000fe2000f8e0200 */
[----:B------:R-:W-:Y:S01]  /*2120*/  @UP1 UIMAD.WIDE.U32 UR4, UR42, -0x55555555, URZ ;  /* 0xaaaaaaab2a0418a5 */ /* 0x000fe2000f8e003f */
[----:B------:R-:W-:Y:S01]  /*2130*/  IMAD.WIDE R100, R101, 0x80, R22 ;  /* 0x0000008065647825 */ /* 0x000fe200078e0216 */
[----:B------:R-:W-:Y:S02]  /*2140*/  ULOP3.LUT UR40, UR40, UR6, URZ, 0x3c, !UPT ;  /* 0x0000000628287292 */ /* 0x000fe4000f8e3c3f */
[----:B------:R-:W-:Y:S01]  /*2150*/  @UP1 USHF.R.U32.HI UR4, URZ, 0x1, UR5 ;  /* 0x000000013f041899 */ /* 0x000fe20008011605 */
[----:B------:R-:W-:Y:S02]  /*2160*/  IMAD.IADD R5, R5, 0x1, R3 ;  /* 0x0000000105057824 */ /* 0x000fe400078e0203 */
[----:B------:R-:W-:Y:S01]  /*2170*/  IMAD R3, R101, UR8, RZ ;  /* 0x0000000865037c24 */ /* 0x000fe2000f8e02ff */
[----:B------:R-:W-:Y:S01]  /*2180*/  @UP1 ULOP3.LUT UR40, UR40, 0x1, UR4, 0x78, !UPT ;  /* 0x0000000128281892 */ /* 0x000fe2000f8e7804 */
[----:B------:R-:W-:-:S04]  /*2190*/  IMAD.WIDE.U32 R102, R100, UR8, R4 ;  /* 0x0000000864667c25 */ /* 0x000fc8000f8e0004 */
[----:B------:R-:W-:Y:S02]  /*21a0*/  IMAD R7, R100, UR9, R3 ;  /* 0x0000000964077c24 */ /* 0x000fe4000f8e0203 */
[----:B------:R-:W-:Y:S01]  /*21b0*/  IMAD.MOV.U32 R0, RZ, RZ, -0x1 ;  /* 0xffffffffff007424 */ /* 0x000fe200078e00ff */
[----:B------:R-:W-:Y:S06]  /*21c0*/  @P0 BRA `(.L_x_28) ;  /* 0x00000040001c0947 */ /* 0x000fec0003800000 */
[----:B-----5:R-:W-:Y:S01]  /*21d0*/  FSETP.NEU.AND P0, PT, R88, RZ, PT ;  /* 0x000000ff5800720b */ /* 0x020fe20003f0d000 */
[----:B------:R-:W-:Y:S01]  /*21e0*/  IMAD.IADD R4, R89, 0x1, -R6 ;  /* 0x0000000159047824 */ /* 0x000fe200078e0a06 */
[----:B------:R-:W-:Y:S01]  /*21f0*/  BSSY B0, `(.L_x_28) ;  /* 0x0000404000007945 */ /* 0x000fe20003800000 */
[----:B------:R-:W-:Y:S02]  /*2200*/  IMAD.IADD R3, R97, 0x1, -R10 ;  /* 0x0000000161037824 */ /* 0x000fe400078e0a0a */
[----:B------:R-:W-:Y:S01]  /*2210*/  IMAD.IADD R113, R103, 0x1, R7 ;  /* 0x0000000167717824 */ /* 0x000fe200078e0207 */
[----:B------:R-:W-:-:S04]  /*2220*/  ISETP.GT.AND P2, PT, R4, RZ, PT ;  /* 0x000000ff0400720c */ /* 0x000fc80003f44270 */
[----:B------:R-:W-:-:S03]  /*2230*/  ISETP.GT.AND P1, PT, R3, RZ, P2 ;  /* 0x000000ff0300720c */ /* 0x000fc60001724270 */
[----:B------:R-:W-:Y:S10]  /*2240*/  @!P0 BRA `(.L_x_29) ;  /* 0x0000002c00288947 */ /* 0x000ff40003800000 */
[----:B------:R-:W0:Y:S01]  /*2250*/  LDC.64 R106, c[0x0][0x5b8] ;  /* 0x00016e00ff6a7b82 */ /* 0x000e220000000a00 */
[----:B------:R-:W-:-:S07]  /*2260*/  ULDC.64 UR4, c[0x0][0x5c0] ;  /* 0x0001700000047ab9 */ /* 0x000fce0000000a00 */
[----:B------:R-:W1:Y:S08]  /*2270*/  LDC.64 R108, c[0x0][0x5b0] ;  /* 0x00016c00ff6c7b82 */ /* 0x000e700000000a00 */
[----:B------:R-:W2:Y:S01]  /*2280*/  LDC.64 R110, c[0x0][0x5a8] ;  /* 0x00016a00ff6e7b82 */ /* 0x000ea20000000a00 */
[-C--:B0-----:R-:W-:Y:S02]  /*2290*/  IMAD R6, R11, R106.reuse, RZ ;  /* 0x0000006a0b067224 */ /* 0x081fe400078e02ff */
[----:B------:R-:W-:-:S04]  /*22a0*/  IMAD.WIDE.U32 R104, R99, R106, R8 ;  /* 0x0000006a63687225 */ /* 0x000fc800078e0008 */
[----:B------:R-:W-:Y:S02]  /*22b0*/  IMAD R103, R99, R107, R6 ;  /* 0x0000006b63677224 */ /* 0x000fe400078e0206 */
[-C--:B-1----:R-:W-:Y:S02]  /*22c0*/  IMAD R5, R101, R108.reuse, RZ ;  /* 0x0000006c65057224 */ /* 0x082fe400078e02ff */
[----:B------:R-:W-:Y:S02]  /*22d0*/  IMAD.IADD R13, R105, 0x1, R103 ;  /* 0x00000001690d7824 */ /* 0x000fe400078e0267 */
[----:B------:R-:W-:Y:S02]  /*22e0*/  IMAD.MOV.U32 R12, RZ, RZ, R104 ;  /* 0x000000ffff0c7224 */ /* 0x000fe400078e0068 */
[C---:B------:R-:W-:Y:S02]  /*22f0*/  IMAD R107, R100.reuse, R109, R5 ;  /* 0x0000006d646b7224 */ /* 0x040fe400078e0205 */
[----:B------:R-:W-:-:S04]  /*2300*/  IMAD.WIDE.U32 R6, R100, R108, R12 ;  /* 0x0000006c64067225 */ /* 0x000fc800078e000c */
[----:B------:R-:W-:Y:S01]  /*2310*/  IMAD.IADD R5, R7, 0x1, R107 ;  /* 0x0000000107057824 */ /* 0x000fe200078e026b */
[----:B--2---:R-:W-:-:S04]  /*2320*/  LEA R14, P0, R6, R110, 0x1 ;  /* 0x0000006e060e7211 */ /* 0x004fc800078008ff */
[----:B------:R-:W-:-:S05]  /*2330*/  LEA.HI.X R15, R6, R111, R5, 0x1, P0 ;  /* 0x0000006f060f7211 */ /* 0x000fca00000f0c05 */
[----:B------:R0:W2:Y:S01]  /*2340*/  @P1 LDG.E.LTC128B.U16 R5, desc[UR36][R14.64] ;  /* 0x000000240e051981 */ /* 0x0000a2000c1e1520 */
[----:B------:R-:W-:Y:S01]  /*2350*/  LEA R10, P0, R102, UR4, 0x1 ;  /* 0x00000004660a7c11 */ /* 0x000fe2000f8008ff */
[----:B------:R-:W-:Y:S01]  /*2360*/  IMAD.WIDE.U32 R6, R100, R108, R8 ;  /* 0x0000006c64067225 */ /* 0x000fe200078e0008 */
[----:B------:R-:W-:Y:S03]  /*2370*/  BSSY B1, `(.L_x_30) ;  /* 0x0000012000017945 */ /* 0x000fe60003800000 */
[----:B------:R-:W-:Y:S02]  /*2380*/  IMAD.IADD R7, R107, 0x1, R7 ;  /* 0x000000016b077824 */ /* 0x000fe400078e0207 */
[----:B------:R-:W-:Y:S01]  /*2390*/  IMAD.WIDE.U32 R20, R99, R106, R6 ;  /* 0x0000006a63147225 */ /* 0x000fe200078e0006 */
[----:B0-----:R-:W-:-:S03]  /*23a0*/  SHF.L.U64.HI R15, R108, 0x3, R109 ;  /* 0x000000036c0f7819 */ /* 0x001fc6000001026d */
[----:B------:R-:W-:Y:S01]  /*23b0*/  IMAD.IADD R7, R103, 0x1, R21 ;  /* 0x0000000167077824 */ /* 0x000fe200078e0215 */
[----:B------:R-:W-:Y:S01]  /*23c0*/  LEA R6, P4, R20, R110, 0x1 ;  /* 0x0000006e14067211 */ /* 0x000fe200078808ff */
[----:B------:R-:W-:-:S03]  /*23d0*/  IMAD.SHL.U32 R14, R108, 0x8, RZ ;  /* 0x000000086c0e7824 */ /* 0x000fc600078e00ff */
[----:B------:R-:W-:Y:S01]  /*23e0*/  LEA.HI.X R7, R20, R111, R7, 0x1, P4 ;  /* 0x0000006f14077211 */ /* 0x000fe200020f0c07 */
[----:B--2---:R-:W-:-:S04]  /*23f0*/  IMAD.U32 R11, R5, 0x10000, RZ ;  /* 0x00010000050b7824 */ /* 0x004fc800078e00ff */
[----:B------:R-:W-:-:S04]  /*2400*/  FMUL R11, R11, R88 ;  /* 0x000000580b0b7220 */ /* 0x000fc80000400000 */
[----:B------:R-:W-:Y:S01]  /*2410*/  FFMA R24, R24, R19, R11 ;  /* 0x0000001318187223 */ /* 0x000fe2000000000b */
[----:B------:R-:W-:Y:S02]  /*2420*/  LEA.HI.X R11, R102, UR5, R113, 0x1, P0 ;  /* 0x00000005660b7c11 */ /* 0x000fe400080f0c71 */
[----:B------:R-:W-:Y:S02]  /*2430*/  ISETP.GT.AND P0, PT, R4, 0x1, PT ;  /* 0x000000010400780c */ /* 0x000fe40003f04270 */
[----:B------:R-:W-:Y:S02]  /*2440*/  F2FP.BF16.F32.PACK_AB R24, RZ, R24 ;  /* 0x00000018ff18723e */ /* 0x000fe400000010ff */
[----:B------:R-:W-:-:S03]  /*2450*/  ISETP.GT.AND P3, PT, R3, RZ, P0 ;  /* 0x000000ff0300720c */ /* 0x000fc60000764270 */
[----:B------:R0:W-:Y:S10]  /*2460*/  @P1 STG.E.U16 desc[UR36][R10.64], R24 ;  /* 0x000000180a001986 */ /* 0x0001f4000c101524 */
[----:B------:R-:W-:Y:S05]  /*2470*/  @!P3 BRA `(.L_x_31) ;  /* 0x000000000004b947 */ /* 0x000fea0003800000 */
[----:B------:R1:W5:Y:S02]  /*2480*/  LDG.E.LTC128B.U16 R5, desc[UR36][R6.64+0x2] ;  /* 0x0000022406057981 */ /* 0x000364000c1e1520 */
.L_x_31:
[----:B------:R-:W-:Y:S05]  /*2490*/  BSYNC B1 ;  /* 0x0000000000017941 */ /* 0x000fea0003800000 */
.L_x_30:
[----:B-----5:R-:W-:Y:S01]  /*24a0*/  IMAD.U32 R101, R5, 0x10000, RZ ;  /* 0x0001000005657824 */ /* 0x020fe200078e00ff */
[----:B------:R-:W-:Y:S01]  /*24b0*/  ISETP.GT.AND P2, PT, R3, 0x8, P2 ;  /* 0x000000080300780c */ /* 0x000fe20001744270 */
[----:B------:R-:W-:Y:S01]  /*24c0*/  IMAD.WIDE.U32 R20, R100, R108, R14 ;  /* 0x0000006c64147225 */ /* 0x000fe200078e000e */
[----:B0-----:R-:W-:-:S03]  /*24d0*/  PRMT R24, R5, 0x7610, R24 ;  /* 0x0000761005187816 */ /* 0x001fc60000000018 */
[----:B------:R-:W-:Y:S01]  /*24e0*/  FMUL R12, R101, R88 ;  /* 0x00000058650c7220 */ /* 0x000fe20000400000 */
[----:B------:R-:W-:Y:S01]  /*24f0*/  IMAD.IADD R107, R107, 0x1, R21 ;  /* 0x000000016b6b7824 */ /* 0x000fe200078e0215 */
[----:B------:R-:W-:Y:S02]  /*2500*/  IADD3 R104, P1, R104, R20, RZ ;  /* 0x0000001468687210 */ /* 0x000fe40007f3e0ff */
[----:B------:R-:W-:-:S03]  /*2510*/  FFMA R12, R25, R19, R12 ;  /* 0x00000013190c7223 */ /* 0x000fc6000000000c */
[----:B------:R-:W-:Y:S02]  /*2520*/  IMAD.X R13, R107, 0x1, R13, P1 ;  /* 0x000000016b0d7824 */ /* 0x000fe400008e060d */
[----:B------:R-:W-:Y:S02]  /*2530*/  F2FP.BF16.F32.PACK_AB R12, RZ, R12 ;  /* 0x0000000cff0c723e */ /* 0x000fe400000010ff */
[----:B------:R-:W-:Y:S02]  /*2540*/  LEA R14, P1, R104, R110, 0x1 ;  /* 0x0000006e680e7211 */ /* 0x000fe400078208ff */
[----:B------:R-:W-:Y:S02]  /*2550*/  PRMT R21, R12, 0x7610, R21 ;  /* 0x000076100c157816 */ /* 0x000fe40000000015 */
[----:B------:R-:W-:-:S03]  /*2560*/  LEA.HI.X R15, R104, R111, R13, 0x1, P1 ;  /* 0x0000006f680f7211 */ /* 0x000fc600008f0c0d */
[----:B------:R0:W-:Y:S04]  /*2570*/  @P3 STG.E.U16 desc[UR36][R10.64+0x2], R21 ;  /* 0x000002150a003986 */ /* 0x0001e8000c101524 */
[----:B------:R-:W2:Y:S01]  /*2580*/  @P2 LDG.E.LTC128B.U16 R24, desc[UR36][R14.64] ;  /* 0x000000240e182981 */ /* 0x000ea2000c1e1520 */
[----:B------:R-:W-:Y:S01]  /*2590*/  IADD3 R20, P1, R8, R20, RZ ;  /* 0x0000001408147210 */ /* 0x000fe20007f3e0ff */
[----:B------:R-:W-:Y:S01]  /*25a0*/  BSSY B1, `(.L_x_32) ;  /* 0x0000011000017945 */ /* 0x000fe20003800000 */
[C---:B------:R-:W-:Y:S02]  /*25b0*/  SHF.L.U64.HI R13, R92.reuse, 0x1, R91 ;  /* 0x000000015c0d7819 */ /* 0x040fe4000001025b */
[----:B------:R-:W-:Y:S01]  /*25c0*/  ISETP.GT.AND P0, PT, R3, 0x8, P0 ;  /* 0x000000080300780c */ /* 0x000fe20000704270 */
[----:B0-----:R-:W-:Y:S01]  /*25d0*/  IMAD.X R21, R9, 0x1, R107, P1 ;  /* 0x0000000109157824 */ /* 0x001fe200008e066b */
[----:B------:R-:W-:Y:S01]  /*25e0*/  LEA R12, P1, R92, R10, 0x1 ;  /* 0x0000000a5c0c7211 */ /* 0x000fe200078208ff */
[----:B------:R-:W-:-:S04]  /*25f0*/  IMAD.WIDE.U32 R20, R99, R106, R20 ;  /* 0x0000006a63147225 */ /* 0x000fc800078e0014 */
[----:B------:R-:W-:Y:S01]  /*2600*/  IMAD.X R13, R13, 0x1, R11, P1 ;  /* 0x000000010d0d7824 */ /* 0x000fe200008e060b */
[----:B------:R-:W-:Y:S01]  /*2610*/  LEA R8, P3, R20, R110, 0x1 ;  /* 0x0000006e14087211 */ /* 0x000fe200078608ff */
[----:B------:R-:W-:-:S05]  /*2620*/  IMAD.IADD R9, R103, 0x1, R21 ;  /* 0x0000000167097824 */ /* 0x000fca00078e0215 */
[----:B------:R-:W-:Y:S01]  /*2630*/  LEA.HI.X R9, R20, R111, R9, 0x1, P3 ;  /* 0x0000006f14097211 */ /* 0x000fe200018f0c09 */
[----:B--2---:R-:W-:-:S04]  /*2640*/  IMAD.U32 R5, R24, 0x10000, RZ ;  /* 0x0001000018057824 */ /* 0x004fc800078e00ff */
[----:B------:R-:W-:-:S04]  /*2650*/  FMUL R5, R5, R88 ;  /* 0x0000005805057220 */ /* 0x000fc80000400000 */
[----:B------:R-:W-:-:S05]  /*2660*/  FFMA R5, R26, R19, R5 ;  /* 0x000000131a057223 */ /* 0x000fca0000000005 */
[----:B------:R-:W-:-:S05]  /*2670*/  F2FP.BF16.F32.PACK_AB R5, RZ, R5 ;  /* 0x00000005ff05723e */ /* 0x000fca00000010ff */
[----:B------:R0:W-:Y:S01]  /*2680*/  @P2 STG.E.U16 desc[UR36][R12.64], R5 ;  /* 0x000000050c002986 */ /* 0x0001e2000c101524 */
[----:B------:R-:W-:Y:S05]  /*2690*/  @!P0 BRA `(.L_x_33) ;  /* 0x0000000000048947 */ /* 0x000fea0003800000 */
[----:B------:R2:W5:Y:S02]  /*26a0*/  LDG.E.LTC128B.U16 R24, desc[UR36][R8.64+0x2] ;  /* 0x0000022408187981 */ /* 0x000564000c1e1520 */
.L_x_33:
[----:B------:R-:W-:Y:S05]  /*26b0*/  BSYNC B1 ;  /* 0x0000000000017941 */ /* 0x000fea0003800000 */
.L_x_32:
[----:B0----5:R-:W-:Y:S01]  /*26c0*/  IMAD.U32 R5, R24, 0x10000, RZ ;  /* 0x0001000018057824 */ /* 0x021fe200078e00ff */
[----:B------:R-:W-:Y:S01]  /*26d0*/  ISETP.GT.AND P1, PT, R4, 0x8, PT ;  /* 0x000000080400780c */ /* 0x000fe20003f24270 */
[----:B------:R-:W-:Y:S02]  /*26e0*/  BSSY B1, `(.L_x_34) ;  /* 0x0000008000017945 */ /* 0x000fe40003800000 */
[----:B------:R-:W-:Y:S01]  /*26f0*/  FMUL R14, R5, R88 ;  /* 0x00000058050e7220 */ /* 0x000fe20000400000 */
[----:B------:R-:W-:-:S03]  /*2700*/  ISETP.GT.AND P2, PT, R3, RZ, P1 ;  /* 0x000000ff0300720c */ /* 0x000fc60000f44270 */
[----:B------:R-:W-:-:S05]  /*2710*/  FFMA R14, R27, R19, R14 ;  /* 0x000000131b0e7223 */ /* 0x000fca000000000e */
[----:B------:R-:W-:-:S05]  /*2720*/  F2FP.BF16.F32.PACK_AB R14, RZ, R14 ;  /* 0x0000000eff0e723e */ /* 0x000fca00000010ff */
[----:B------:R0:W-:Y:S01]  /*2730*/  @P0 STG.E.U16 desc[UR36][R12.64+0x2], R14 ;  /* 0x0000020e0c000986 */ /* 0x0001e2000c101524 */
[----:B------:R-:W-:Y:S05]  /*2740*/  @!P2 BRA `(.L_x_35) ;  /* 0x000000000004a947 */ /* 0x000fea0003800000 */
[----:B------:R3:W5:Y:S02]  /*2750*/  LDG.E.LTC128B.U16 R24, desc[UR36][R6.64+0x10] ;  /* 0x0000102406187981 */ /* 0x000764000c1e1520 */
.L_x_35:
[----:B------:R-:W-:Y:S05]  /*2760*/  BSYNC B1 ;  /* 0x0000000000017941 */ /* 0x000fea0003800000 */
.L_x_34:
[----:B-----5:R-:W-:Y:S01]  /*2770*/  IMAD.U32 R5, R24, 0x10000, RZ ;  /* 0x0001000018057824 */ /* 0x020fe200078e00ff */
        /* <DEDUP_REMOVED lines=9> */
.L_x_37:
[----:B------:R-:W-:Y:S05]  /*2810*/  BSYNC B1 ;  /* 0x0000000000017941 */ /* 0x000fea0003800000 */
.L_x_36:
[----:B----45:R-:W-:Y:S01]  /*2820*/  IMAD.U32 R5, R24, 0x10000, RZ ;  /* 0x0001000018057824 */ /* 0x030fe200078e00ff */
[----:B------:R-:W-:Y:S01]  /*2830*/  ISETP.GT.AND P1, PT, R3, 0x8, P1 ;  /* 0x000000080300780c */ /* 0x000fe20000f24270 */
[----:B------:R-:W-:Y:S02]  /*2840*/  BSSY B1, `(.L_x_38) ;  /* 0x0000007000017945 */ /* 0x000fe40003800000 */
[----:B0-----:R-:W-:-:S04]  /*2850*/  FMUL R14, R5, R88 ;  /* 0x00000058050e7220 */ /* 0x001fc80000400000 */
[----:B------:R-:W-:-:S05]  /*2860*/  FFMA R14, R29, R19, R14 ;  /* 0x000000131d0e7223 */ /* 0x000fca000000000e */
[----:B------:R-:W-:-:S05]  /*2870*/  F2FP.BF16.F32.PACK_AB R14, RZ, R14 ;  /* 0x0000000eff0e723e */ /* 0x000fca00000010ff */
[----:B------:R0:W-:Y:S01]  /*2880*/  @P3 STG.E.U16 desc[UR36][R10.64+0x12], R14 ;  /* 0x0000120e0a003986 */ /* 0x0001e2000c101524 */
[----:B------:R-:W-:Y:S05]  /*2890*/  @!P1 BRA `(.L_x_39) ;  /* 0x0000000000049947 */ /* 0x000fea0003800000 */
[----:B------:R4:W5:Y:S02]  /*28a0*/  LDG.E.LTC128B.U16 R24, desc[UR36][R8.64+0x10] ;  /* 0x0000102408187981 */ /* 0x000964000c1e1520 */
.L_x_39:
[----:B------:R-:W-:Y:S05]  /*28b0*/  BSYNC B1 ;  /* 0x0000000000017941 */ /* 0x000fea0003800000 */
.L_x_38:
[----:B-----5:R-:W-:Y:S01]  /*28c0*/  IMAD.U32 R5, R24, 0x10000, RZ ;  /* 0x0001000018057824 */ /* 0x020fe200078e00ff */
[----:B------:R-:W-:Y:S01]  /*28d0*/  ISETP.GT.AND P0, PT, R3, 0x8, P0 ;  /* 0x000000080300780c */ /* 0x000fe20000704270 */
[----:B------:R-:W-:Y:S02]  /*28e0*/  BSSY B1, `(.L_x_40) ;  /* 0x0000007000017945 */ /* 0x000fe40003800000 */
[----:B------:R-:W-:-:S04]  /*28f0*/  FMUL R5, R5, R88 ;  /* 0x0000005805057220 */ /* 0x000fc80000400000 */
[----:B------:R-:W-:-:S05]  /*2900*/  FFMA R5, R30, R19, R5 ;  /* 0x000000131e057223 */ /* 0x000fca0000000005 */
[----:B------:R-:W-:-:S05]  /*2910*/  F2FP.BF16.F32.PACK_AB R5, RZ, R5 ;  /* 0x00000005ff05723e */ /* 0x000fca00000010ff */
[----:B------:R0:W-:Y:S01]  /*2920*/  @P1 STG.E.U16 desc[UR36][R12.64+0x10], R5 ;  /* 0x000010050c001986 */ /* 0x0001e2000c101524 */
[----:B------:R-:W-:Y:S05]  /*2930*/  @!P0 BRA `(.L_x_41) ;  /* 0x0000000000048947 */ /* 0x000fea0003800000 */
[----:B------:R0:W5:Y:S02]  /*2940*/  LDG.E.LTC128B.U16 R24, desc[UR36][R8.64+0x12] ;  /* 0x0000122408187981 */ /* 0x000164000c1e1520 */
.L_x_41:
[----:B------:R-:W-:Y:S05]  /*2950*/  BSYNC B1 ;  /* 0x0000000000017941 */ /* 0x000fea0003800000 */
.L_x_40:
        /* <DEDUP_REMOVED lines=10> */
.L_x_43:
[----:B------:R-:W-:Y:S05]  /*2a00*/  BSYNC B1 ;  /* 0x0000000000017941 */ /* 0x000fea0003800000 */
.L_x_42:
        /* <DEDUP_REMOVED lines=10> */
.L_x_45:
[----:B------:R-:W-:Y:S05]  /*2ab0*/  BSYNC B1 ;  /* 0x0000000000017941 */ /* 0x000fea0003800000 */
.L_x_44:
[----:B0----5:R-:W-:Y:S01]  /*2ac0*/  IMAD.U32 R5, R24, 0x10000, RZ ;  /* 0x0001000018057824 */ /* 0x021fe200078e00ff */
        /* <DEDUP_REMOVED lines=8> */
.L_x_47:
[----:B------:R-:W-:Y:S05]  /*2b50*/  BSYNC B1 ;  /* 0x0000000000017941 */ /* 0x000fea0003800000 */
.L_x_46:
        /* <DEDUP_REMOVED lines=9> */
.L_x_49:
[----:B------:R-:W-:Y:S05]  /*2bf0*/  BSYNC B1 ;  /* 0x0000000000017941 */ /* 0x000fea0003800000 */
.L_x_48:
        /* <DEDUP_REMOVED lines=10> */
.L_x_51:
[----:B------:R-:W-:Y:S05]  /*2ca0*/  BSYNC B1 ;  /* 0x0000000000017941 */ /* 0x000fea0003800000 */
.L_x_50:
        /* <DEDUP_REMOVED lines=10> */
.L_x_53:
[----:B------:R-:W-:Y:S05]  /*2d50*/  BSYNC B1 ;  /* 0x0000000000017941 */ /* 0x000fea0003800000 */
.L_x_52:
        /* <DEDUP_REMOVED lines=9> */
.L_x_55:
[----:B------:R-:W-:Y:S05]  /*2df0*/  BSYNC B1 ;  /* 0x0000000000017941 */ /* 0x000fea0003800000 */
.L_x_54:
        /* <DEDUP_REMOVED lines=9> */
.L_x_57:
[----:B------:R-:W-:Y:S05]  /*2e90*/  BSYNC B1 ;  /* 0x0000000000017941 */ /* 0x000fea0003800000 */
.L_x_56:
        /* <DEDUP_REMOVED lines=10> */
.L_x_59:
[----:B------:R-:W-:Y:S05]  /*2f40*/  BSYNC B1 ;  /* 0x0000000000017941 */ /* 0x000fea0003800000 */
.L_x_58:
        /* <DEDUP_REMOVED lines=10> */
.L_x_61:
[----:B------:R-:W-:Y:S05]  /*2ff0*/  BSYNC B1 ;  /* 0x0000000000017941 */ /* 0x000fea0003800000 */
.L_x_60:
        /* <DEDUP_REMOVED lines=9> */
.L_x_63:
[----:B------:R-:W-:Y:S05]  /*3090*/  BSYNC B1 ;  /* 0x0000000000017941 */ /* 0x000fea0003800000 */
.L_x_62:
        /* <DEDUP_REMOVED lines=9> */
.L_x_65:
[----:B------:R-:W-:Y:S05]  /*3130*/  BSYNC B1 ;  /* 0x0000000000017941 */ /* 0x000fea0003800000 */
.L_x_64:
        /* <DEDUP_REMOVED lines=10> */
.L_x_67:
[----:B------:R-:W-:Y:S05]  /*31e0*/  BSYNC B1 ;  /* 0x0000000000017941 */ /* 0x000fea0003800000 */
.L_x_66:
        /* <DEDUP_REMOVED lines=10> */
.L_x_69:
[----:B------:R-:W-:Y:S05]  /*3290*/  BSYNC B1 ;  /* 0x0000000000017941 */ /* 0x000fea0003800000 */
.L_x_68:
        /* <DEDUP_REMOVED lines=9> */
.L_x_71:
[----:B------:R-:W-:Y:S05]  /*3330*/  BSYNC B1 ;  /* 0x0000000000017941 */ /* 0x000fea0003800000 */
.L_x_70:
        /* <DEDUP_REMOVED lines=9> */
.L_x_73:
[----:B------:R-:W-:Y:S05]  /*33d0*/  BSYNC B1 ;  /* 0x0000000000017941 */ /* 0x000fea0003800000 */
.L_x_72:
        /* <DEDUP_REMOVED lines=10> */
.L_x_75:
[----:B------:R-:W-:Y:S05]  /*3480*/  BSYNC B1 ;  /* 0x0000000000017941 */ /* 0x000fea0003800000 */
.L_x_74:
        /* <DEDUP_REMOVED lines=10> */
.L_x_77:
[----:B------:R-:W-:Y:S05]  /*3530*/  BSYNC B1 ;  /* 0x0000000000017941 */ /* 0x000fea0003800000 */
.L_x_76:
        /* <DEDUP_REMOVED lines=9> */
.L_x_79:
[----:B------:R-:W-:Y:S05]  /*35d0*/  BSYNC B1 ;  /* 0x0000000000017941 */ /* 0x000fea0003800000 */
.L_x_78:
        /* <DEDUP_REMOVED lines=9> */
.L_x_81:
[----:B------:R-:W-:Y:S05]  /*3670*/  BSYNC B1 ;  /* 0x0000000000017941 */ /* 0x000fea0003800000 */
.L_x_80:
        /* <DEDUP_REMOVED lines=10> */
.L_x_83:
[----:B------:R-:W-:Y:S05]  /*3720*/  BSYNC B1 ;  /* 0x0000000000017941 */ /* 0x000fea0003800000 */
.L_x_82:
        /* <DEDUP_REMOVED lines=10> */
.L_x_85:
[----:B------:R-:W-:Y:S05]  /*37d0*/  BSYNC B1 ;  /* 0x0000000000017941 */ /* 0x000fea0003800000 */
.L_x_84:
        /* <DEDUP_REMOVED lines=9> */
.L_x_87:
[----:B------:R-:W-:Y:S05]  /*3870*/  BSYNC B1 ;  /* 0x0000000000017941 */ /* 0x000fea0003800000 */
.L_x_86:
        /* <DEDUP_REMOVED lines=9> */
.L_x_89:
[----:B------:R-:W-:Y:S05]  /*3910*/  BSYNC B1 ;  /* 0x0000000000017941 */ /* 0x000fea0003800000 */
.L_x_88:
        /* <DEDUP_REMOVED lines=10> */
.L_x_91:
[----:B------:R-:W-:Y:S05]  /*39c0*/  BSYNC B1 ;  /* 0x0000000000017941 */ /* 0x000fea0003800000 */
.L_x_90:
        /* <DEDUP_REMOVED lines=10> */
.L_x_93:
[----:B------:R-:W-:Y:S05]  /*3a70*/  BSYNC B1 ;  /* 0x0000000000017941 */ /* 0x000fea0003800000 */
.L_x_92:
        /* <DEDUP_REMOVED lines=9> */
.L_x_95:
[----:B------:R-:W-:Y:S05]  /*3b10*/  BSYNC B1 ;  /* 0x0000000000017941 */ /* 0x000fea0003800000 */
.L_x_94:
        /* <DEDUP_REMOVED lines=9> */
.L_x_97:
[----:B------:R-:W-:Y:S05]  /*3bb0*/  BSYNC B1 ;  /* 0x0000000000017941 */ /* 0x000fea0003800000 */
.L_x_96:
        /* <DEDUP_REMOVED lines=10> */
.L_x_99:
[----:B------:R-:W-:Y:S05]  /*3c60*/  BSYNC B1 ;  /* 0x0000000000017941 */ /* 0x000fea0003800000 */
.L_x_98:
        /* <DEDUP_REMOVED lines=10> */
.L_x_101:
[----:B------:R-:W-:Y:S05]  /*3d10*/  BSYNC B1 ;  /* 0x0000000000017941 */ /* 0x000fea0003800000 */
.L_x_100:
        /* <DEDUP_REMOVED lines=9> */
.L_x_103:
[----:B------:R-:W-:Y:S05]  /*3db0*/  BSYNC B1 ;  /* 0x0000000000017941 */ /* 0x000fea0003800000 */
.L_x_102:
        /* <DEDUP_REMOVED lines=9> */
.L_x_105:
[----:B------:R-:W-:Y:S05]  /*3e50*/  BSYNC B1 ;  /* 0x0000000000017941 */ /* 0x000fea0003800000 */
.L_x_104:
        /* <DEDUP_REMOVED lines=10> */
.L_x_107:
[----:B------:R-:W-:Y:S05]  /*3f00*/  BSYNC B1 ;  /* 0x0000000000017941 */ /* 0x000fea0003800000 */
.L_x_106:
        /* <DEDUP_REMOVED lines=10> */
.L_x_109:
[----:B------:R-:W-:Y:S05]  /*3fb0*/  BSYNC B1 ;  /* 0x0000000000017941 */ /* 0x000fea0003800000 */
.L_x_108:
        /* <DEDUP_REMOVED lines=9> */
.L_x_111:
[----:B------:R-:W-:Y:S05]  /*4050*/  BSYNC B1 ;  /* 0x0000000000017941 */ /* 0x000fea0003800000 */
.L_x_110:
        /* <DEDUP_REMOVED lines=9> */
.L_x_113:
[----:B------:R-:W-:Y:S05]  /*40f0*/  BSYNC B1 ;  /* 0x0000000000017941 */ /* 0x000fea0003800000 */
.L_x_112:
        /* <DEDUP_REMOVED lines=10> */
.L_x_115:
[----:B------:R-:W-:Y:S05]  /*41a0*/  BSYNC B1 ;  /* 0x0000000000017941 */ /* 0x000fea0003800000 */
.L_x_114:
        /* <DEDUP_REMOVED lines=10> */
.L_x_117:
[----:B------:R-:W-:Y:S05]  /*4250*/  BSYNC B1 ;  /* 0x0000000000017941 */ /* 0x000fea0003800000 */
.L_x_116:
        /* <DEDUP_REMOVED lines=9> */
.L_x_119:
[----:B------:R-:W-:Y:S05]  /*42f0*/  BSYNC B1 ;  /* 0x0000000000017941 */ /* 0x000fea0003800000 */
.L_x_118:
        /* <DEDUP_REMOVED lines=9> */
.L_x_121:
[----:B------:R-:W-:Y:S05]  /*4390*/  BSYNC B1 ;  /* 0x0000000000017941 */ /* 0x000fea0003800000 */
.L_x_120:
        /* <DEDUP_REMOVED lines=10> */
.L_x_123:
[----:B------:R-:W-:Y:S05]  /*4440*/  BSYNC B1 ;  /* 0x0000000000017941 */ /* 0x000fea0003800000 */
.L_x_122:
        /* <DEDUP_REMOVED lines=10> */
.L_x_125:
[----:B------:R-:W-:Y:S05]  /*44f0*/  BSYNC B1 ;  /* 0x0000000000017941 */ /* 0x000fea0003800000 */
.L_x_124:
        /* <DEDUP_REMOVED lines=9> */
.L_x_127:
[----:B------:R-:W-:Y:S05]  /*4590*/  BSYNC B1 ;  /* 0x0000000000017941 */ /* 0x000fea0003800000 */
.L_x_126:
        /* <DEDUP_REMOVED lines=9> */
.L_x_129:
[----:B------:R-:W-:Y:S05]  /*4630*/  BSYNC B1 ;  /* 0x0000000000017941 */ /* 0x000fea0003800000 */
.L_x_128:
        /* <DEDUP_REMOVED lines=10> */
.L_x_131:
[----:B------:R-:W-:Y:S05]  /*46e0*/  BSYNC B1 ;  /* 0x0000000000017941 */ /* 0x000fea0003800000 */
.L_x_130:
        /* <DEDUP_REMOVED lines=10> */
.L_x_133:
[----:B------:R-:W-:Y:S05]  /*4790*/  BSYNC B1 ;  /* 0x0000000000017941 */ /* 0x000fea0003800000 */
.L_x_132:
        /* <DEDUP_REMOVED lines=9> */
.L_x_135:
[----:B------:R-:W-:Y:S05]  /*4830*/  BSYNC B1 ;  /* 0x0000000000017941 */ /* 0x000fea0003800000 */
.L_x_134:
        /* <DEDUP_REMOVED lines=9> */
.L_x_137:
[----:B------:R-:W-:Y:S05]  /*48d0*/  BSYNC B1 ;  /* 0x0000000000017941 */ /* 0x000fea0003800000 */
.L_x_136:
        /* <DEDUP_REMOVED lines=10> */
.L_x_139:
[----:B------:R-:W-:Y:S05]  /*4980*/  BSYNC B1 ;  /* 0x0000000000017941 */ /* 0x000fea0003800000 */
.L_x_138:
        /* <DEDUP_REMOVED lines=10> */
.L_x_141:
[----:B------:R-:W-:Y:S05]  /*4a30*/  BSYNC B1 ;  /* 0x0000000000017941 */ /* 0x000fea0003800000 */
.L_x_140:
        /* <DEDUP_REMOVED lines=9> */
.L_x_143:
[----:B------:R-:W-:Y:S05]  /*4ad0*/  BSYNC B1 ;  /* 0x0000000000017941 */ /* 0x000fea0003800000 */
.L_x_142:
        /* <DEDUP_REMOVED lines=9> */
.L_x_145:
[----:B------:R-:W-:Y:S05]  /*4b70*/  BSYNC B1 ;  /* 0x0000000000017941 */ /* 0x000fea0003800000 */
.L_x_144:
        /* <DEDUP_REMOVED lines=10> */
.L_x_147:
[----:B------:R-:W-:Y:S05]  /*4c20*/  BSYNC B1 ;  /* 0x0000000000017941 */ /* 0x000fea0003800000 */
.L_x_146:
[----:B-----5:R-:W-:Y:S01]  /*4c30*/  IMAD.U32 R5, R24, 0x10000, RZ ;  /* 0x0001000018057824 */ /* 0x020fe200078e00ff */
[----:B------:R-:W-:Y:S01]  /*4c40*/  ISETP.GT.AND P0, PT, R4, 0x79, PT ;  /* 0x000000790400780c */ /* 0x000fe20003f04270 */
[----:B------:R-:W-:Y:S01]  /*4c50*/  @P2 IMAD.MOV.U32 R4, RZ, RZ, R10 ;  /* 0x000000ffff042224 */ /* 0x000fe200078e000a */
[----:B------:R-:W-:Y:S01]  /*4c60*/  BSSY B1, `(.L_x_148) ;  /* 0x000000a000017945 */ /* 0x000fe20003800000 */
[----:B------:R-:W-:Y:S01]  /*4c70*/  FMUL R5, R5, R88 ;  /* 0x0000005805057220 */ /* 0x000fe20000400000 */
[----:B------:R-:W-:-:S03]  /*4c80*/  ISETP.GT.AND P3, PT, R3, RZ, P0 ;  /* 0x000000ff0300720c */ /* 0x000fc60000764270 */
[----:B------:R-:W-:-:S05]  /*4c90*/  FFMA R5, R84, R19, R5 ;  /* 0x0000001354057223 */ /* 0x000fca0000000005 */
[----:B------:R-:W-:-:S04]  /*4ca0*/  F2FP.BF16.F32.PACK_AB R5, RZ, R5 ;  /* 0x00000005ff05723e */ /* 0x000fc800000010ff */
[----:B0-----:R-:W-:Y:S01]  /*4cb0*/  PRMT R14, R5, 0x7610, R14 ;  /* 0x00007610050e7816 */ /* 0x001fe2000000000e */
[----:B------:R-:W-:-:S05]  /*4cc0*/  @P2 IMAD.MOV.U32 R5, RZ, RZ, R11 ;  /* 0x000000ffff052224 */ /* 0x000fca00078e000b */
[----:B------:R0:W-:Y:S01]  /*4cd0*/  @P2 STG.E.U16 desc[UR36][R4.64+0xf0], R14 ;  /* 0x0000f00e04002986 */ /* 0x0001e2000c101524 */
[----:B------:R-:W-:Y:S05]  /*4ce0*/  @!P3 BRA `(.L_x_149) ;  /* 0x000000000004b947 */ /* 0x000fea0003800000 */
[----:B------:R0:W5:Y:S02]  /*4cf0*/  LDG.E.LTC128B.U16 R24, desc[UR36][R6.64+0xf2] ;  /* 0x0000f22406187981 */ /* 0x000164000c1e1520 */
.L_x_149:
[----:B------:R-:W-:Y:S05]  /*4d00*/  BSYNC B1 ;  /* 0x0000000000017941 */ /* 0x000fea0003800000 */
.L_x_148:
        /* <DEDUP_REMOVED lines=9> */
.L_x_151:
[----:B------:R-:W-:Y:S05]  /*4da0*/  BSYNC B1 ;  /* 0x0000000000017941 */ /* 0x000fea0003800000 */
.L_x_150:
[----:B-----5:R-:W-:Y:S01]  /*4db0*/  IMAD.U32 R5, R24, 0x10000, RZ ;  /* 0x0001000018057824 */ /* 0x020fe200078e00ff */
[----:B------:R-:W-:Y:S01]  /*4dc0*/  ISETP.GT.AND P0, PT, R3, 0x8, P0 ;  /* 0x000000080300780c */ /* 0x000fe20000704270 */
[----:B0-----:R-:W-:Y:S01]  /*4dd0*/  @P1 IMAD.MOV.U32 R4, RZ, RZ, R12 ;  /* 0x000000ffff041224 */ /* 0x001fe200078e000c */
[----:B------:R-:W-:Y:S01]  /*4de0*/  BSSY B1, `(.L_x_152) ;  /* 0x0000009000017945 */ /* 0x000fe20003800000 */
[----:B------:R-:W-:-:S04]  /*4df0*/  FMUL R5, R5, R88 ;  /* 0x0000005805057220 */ /* 0x000fc80000400000 */
[----:B------:R-:W-:-:S05]  /*4e00*/  FFMA R5, R86, R19, R5 ;  /* 0x0000001356057223 */ /* 0x000fca0000000005 */
[----:B------:R-:W-:-:S04]  /*4e10*/  F2FP.BF16.F32.PACK_AB R5, RZ, R5 ;  /* 0x00000005ff05723e */ /* 0x000fc800000010ff */
[----:B-1-3--:R-:W-:Y:S01]  /*4e20*/  PRMT R6, R5, 0x7610, R6 ;  /* 0x0000761005067816 */ /* 0x00afe20000000006 */
[----:B------:R-:W-:-:S05]  /*4e30*/  @P1 IMAD.MOV.U32 R5, RZ, RZ, R13 ;  /* 0x000000ffff051224 */ /* 0x000fca00078e000d */
[----:B------:R0:W-:Y:S01]  /*4e40*/  @P1 STG.E.U16 desc[UR36][R4.64+0xf0], R6 ;  /* 0x0000f00604001986 */ /* 0x0001e2000c101524 */
[----:B------:R-:W-:Y:S05]  /*4e50*/  @!P0 BRA `(.L_x_153) ;  /* 0x0000000000048947 */ /* 0x000fea0003800000 */
[----:B------:R1:W5:Y:S02]  /*4e60*/  LDG.E.LTC128B.U16 R24, desc[UR36][R8.64+0xf2] ;  /* 0x0000f22408187981 */ /* 0x000364000c1e1520 */
.L_x_153:
[----:B------:R-:W-:Y:S05]  /*4e70*/  BSYNC B1 ;  /* 0x0000000000017941 */ /* 0x000fea0003800000 */
.L_x_152:
[----:B------:R-:W-:Y:S05]  /*4e80*/  @!P0 BRA `(.L_x_154) ;  /* 0x0000001000e88947 */ /* 0x000fea0003800000 */
[----:B-----5:R-:W-:-:S04]  /*4e90*/  IMAD.U32 R3, R24, 0x10000, RZ ;  /* 0x0001000018037824 */ /* 0x020fc800078e00ff */
[----:B0-----:R-:W-:-:S04]  /*4ea0*/  FMUL R4, R3, R88 ;  /* 0x0000005803047220 */ /* 0x001fc80000400000 */
[----:B------:R-:W-:-:S05]  /*4eb0*/  FFMA R4, R87, R19, R4 ;  /* 0x0000001357047223 */ /* 0x000fca0000000004 */
[----:B------:R-:W-:-:S05]  /*4ec0*/  F2FP.BF16.F32.PACK_AB R4, RZ, R4 ;  /* 0x00000004ff04723e */ /* 0x000fca00000010ff */
[----:B------:R3:W-:Y:S01]  /*4ed0*/  STG.E.U16 desc[UR36][R12.64+0xf2], R4 ;  /* 0x0000f2040c007986 */ /* 0x0007e2000c101524 */
[----:B------:R-:W-:Y:S05]  /*4ee0*/  BRA `(.L_x_154) ;  /* 0x0000001000d07947 */ /* 0x000fea0003800000 */
.L_x_29:
[----:B------:R-:W-:Y:S01]  /*4ef0*/  ISETP.GT.AND P3, PT, R4, 0x1, PT ;  /* 0x000000010400780c */ /* 0x000fe20003f64270 */
[----:B------:R-:W-:Y:S01]  /*4f00*/  ULDC.64 UR4, c[0x0][0x5c0] ;  /* 0x0001700000047ab9 */ /* 0x000fe20000000a00 */
[-C--:B------:R-:W-:Y:S01]  /*4f10*/  FMUL R24, R24, R19.reuse ;  /* 0x0000001318187220 */ /* 0x080fe20000400000 */
[----:B------:R-:W-:Y:S01]  /*4f20*/  LEA R6, P4, R102, UR4, 0x1 ;  /* 0x0000000466067c11 */ /* 0x000fe2000f8808ff */
[-C--:B------:R-:W-:Y:S01]  /*4f30*/  FMUL R25, R25, R19.reuse ;  /* 0x0000001319197220 */ /* 0x080fe20000400000 */
[----:B------:R-:W-:Y:S01]  /*4f40*/  ISETP.GT.AND P0, PT, R3, RZ, P3 ;  /* 0x000000ff0300720c */ /* 0x000fe20001f04270 */
[-C--:B------:R-:W-:Y:S01]  /*4f50*/  FMUL R26, R26, R19.reuse ;  /* 0x000000131a1a7220 */ /* 0x080fe20000400000 */
[----:B------:R-:W-:Y:S01]  /*4f60*/  F2FP.BF16.F32.PACK_AB R24, RZ, R24 ;  /* 0x00000018ff18723e */ /* 0x000fe200000010ff */
[-C--:B------:R-:W-:Y:S01]  /*4f70*/  FMUL R27, R27, R19.reuse ;  /* 0x000000131b1b7220 */ /* 0x080fe20000400000 */
[----:B------:R-:W-:Y:S01]  /*4f80*/  LEA.HI.X R7, R102, UR5, R113, 0x1, P4 ;  /* 0x0000000566077c11 */ /* 0x000fe2000a0f0c71 */
[----:B------:R-:W-:Y:S01]  /*4f90*/  FMUL R28, R28, R19 ;  /* 0x000000131c1c7220 */ /* 0x000fe20000400000 */
[----:B------:R-:W-:Y:S01]  /*4fa0*/  F2FP.BF16.F32.PACK_AB R25, RZ, R25 ;  /* 0x00000019ff19723e */ /* 0x000fe200000010ff */
[-C--:B------:R-:W-:Y:S01]  /*4fb0*/  FMUL R29, R29, R19.reuse ;  /* 0x000000131d1d7220 */ /* 0x080fe20000400000 */
[----:B------:R-:W-:Y:S01]  /*4fc0*/  ISETP.GT.AND P2, PT, R3, 0x8, P2 ;  /* 0x000000080300780c */ /* 0x000fe20001744270 */
[----:B------:R-:W-:Y:S01]  /*4fd0*/  @P1 STG.E.U16 desc[UR36][R6.64], R24 ;  /* 0x0000001806001986 */ /* 0x000fe2000c101524 */
[----:B------:R-:W-:Y:S01]  /*4fe0*/  ISETP.GT.AND P1, PT, R4, 0x8, PT ;  /* 0x000000080400780c */ /* 0x000fe20003f24270 */
[-C--:B------:R-:W-:Y:S01]  /*4ff0*/  FMUL R30, R30, R19.reuse ;  /* 0x000000131e1e7220 */ /* 0x080fe20000400000 */
[C---:B------:R-:W-:Y:S01]  /*5000*/  SHF.L.U64.HI R5, R92.reuse, 0x1, R91 ;  /* 0x000000015c057819 */ /* 0x040fe2000001025b */
[----:B------:R-:W-:Y:S01]  /*5010*/  @P0 STG.E.U16 desc[UR36][R6.64+0x2], R25 ;  /* 0x0000021906000986 */ /* 0x000fe2000c101524 */
[----:B------:R-:W-:Y:S01]  /*5020*/  LEA R8, P5, R92, R6, 0x1 ;  /* 0x000000065c087211 */ /* 0x000fe200078a08ff */
[-C--:B------:R-:W-:Y:S01]  /*5030*/  FMUL R31, R31, R19.reuse ;  /* 0x000000131f1f7220 */ /* 0x080fe20000400000 */
[----:B------:R-:W-:Y:S01]  /*5040*/  ISETP.GT.AND P3, PT, R3, 0x8, P3 ;  /* 0x000000080300780c */ /* 0x000fe20001f64270 */
[-C--:B------:R-:W-:Y:S01]  /*5050*/  FMUL R32, R32, R19.reuse ;  /* 0x0000001320207220 */ /* 0x080fe20000400000 */
[----:B------:R-:W-:Y:S01]  /*5060*/  ISETP.GT.AND P0, PT, R4, 0x9, PT ;  /* 0x000000090400780c */ /* 0x000fe20003f04270 */
[----:B------:R-:W-:Y:S01]  /*5070*/  IMAD.X R9, R5, 0x1, R7, P5 ;  /* 0x0000000105097824 */ /* 0x000fe200028e0607 */
[----:B------:R-:W-:Y:S01]  /*5080*/  ISETP.GT.AND P4, PT, R3, RZ, P1 ;  /* 0x000000ff0300720c */ /* 0x000fe20000f84270 */
[-C--:B------:R-:W-:Y:S01]  /*5090*/  FMUL R33, R33, R19.reuse ;  /* 0x0000001321217220 */ /* 0x080fe20000400000 */
[----:B------:R-:W-:Y:S01]  /*50a0*/  F2FP.BF16.F32.PACK_AB R26, RZ, R26 ;  /* 0x0000001aff1a723e */ /* 0x000fe200000010ff */
[-C--:B------:R-:W-:Y:S01]  /*50b0*/  FMUL R34, R34, R19.reuse ;  /* 0x0000001322227220 */ /* 0x080fe20000400000 */
[----:B------:R-:W-:Y:S01]  /*50c0*/  ISETP.GT.AND P5, PT, R3, RZ, P0 ;  /* 0x000000ff0300720c */ /* 0x000fe200007a4270 */
[----:B------:R-:W-:Y:S01]  /*50d0*/  FMUL R35, R35, R19 ;  /* 0x0000001323237220 */ /* 0x000fe20000400000 */
[----:B------:R-:W-:Y:S01]  /*50e0*/  F2FP.BF16.F32.PACK_AB R27, RZ, R27 ;  /* 0x0000001bff1b723e */ /* 0x000fe200000010ff */
[----:B------:R-:W-:Y:S01]  /*50f0*/  @P2 STG.E.U16 desc[UR36][R8.64], R26 ;  /* 0x0000001a08002986 */ /* 0x000fe2000c101524 */
[----:B------:R-:W-:Y:S01]  /*5100*/  F2FP.BF16.F32.PACK_AB R28, RZ, R28 ;  /* 0x0000001cff1c723e */ /* 0x000fe200000010ff */
[-C--:B------:R-:W-:Y:S01]  /*5110*/  FMUL R36, R36, R19.reuse ;  /* 0x0000001324247220 */ /* 0x080fe20000400000 */
[----:B------:R-:W-:Y:S01]  /*5120*/  ISETP.GT.AND P2, PT, R3, 0x8, P1 ;  /* 0x000000080300780c */ /* 0x000fe20000f44270 */
[----:B------:R-:W-:Y:S01]  /*5130*/  @P3 STG.E.U16 desc[UR36][R8.64+0x2], R27 ;  /* 0x0000021b08003986 */ /* 0x000fe2000c101524 */
[----:B------:R-:W-:Y:S01]  /*5140*/  ISETP.GT.AND P1, PT, R4, 0x10, PT ;  /* 0x000000100400780c */ /* 0x000fe20003f24270 */
[----:B------:R-:W-:Y:S01]  /*5150*/  FMUL R37, R37, R19 ;  /* 0x0000001325257220 */ /* 0x000fe20000400000 */
[----:B------:R-:W-:Y:S01]  /*5160*/  F2FP.BF16.F32.PACK_AB R29, RZ, R29 ;  /* 0x0000001dff1d723e */ /* 0x000fe200000010ff */
[----:B------:R-:W-:Y:S01]  /*5170*/  @P4 STG.E.U16 desc[UR36][R6.64+0x10], R28 ;  /* 0x0000101c06004986 */ /* 0x000fe2000c101524 */
[C---:B------:R-:W-:Y:S01]  /*5180*/  ISETP.GT.AND P3, PT, R3.reuse, 0x8, P0 ;  /* 0x000000080300780c */ /* 0x040fe20000764270 */
[-C--:B------:R-:W-:Y:S01]  /*5190*/  FMUL R38, R38, R19.reuse ;  /* 0x0000001326267220 */ /* 0x080fe20000400000 */
[----:B------:R-:W-:Y:S01]  /*51a0*/  ISETP.GT.AND P0, PT, R4, 0x11, PT ;  /* 0x000000110400780c */ /* 0x000fe20003f04270 */
[----:B------:R-:W-:Y:S01]  /*51b0*/  @P5 STG.E.U16 desc[UR36][R6.64+0x12], R29 ;  /* 0x0000121d06005986 */ /* 0x000fe2000c101524 */
        /* <DEDUP_REMOVED lines=161> */
[----:B------:R-:W-:Y:S01]  /*5bd0*/  FMUL R87, R87, R19 ;  /* 0x0000001357577220 */ /* 0x000fe20000400000 */
[----:B------:R-:W-:-:S02]  /*5be0*/  F2FP.BF16.F32.PACK_AB R62, RZ, R62 ;  /* 0x0000003eff3e723e */ /* 0x000fc400000010ff */
[C---:B------:R-:W-:Y:S02]  /*5bf0*/  ISETP.GT.AND P5, PT, R3.reuse, RZ, P0 ;  /* 0x000000ff0300720c */ /* 0x040fe400007a4270 */
[----:B------:R-:W-:Y:S01]  /*5c00*/  F2FP.BF16.F32.PACK_AB R63, RZ, R63 ;  /* 0x0000003fff3f723e */ /* 0x000fe200000010ff */
[----:B------:R-:W-:Y:S01]  /*5c10*/  @P2 STG.E.U16 desc[UR36][R8.64+0x90], R62 ;  /* 0x0000903e08002986 */ /* 0x000fe2000c101524 */
[----:B------:R-:W-:Y:S02]  /*5c20*/  F2FP.BF16.F32.PACK_AB R64, RZ, R64 ;  /* 0x00000040ff40723e */ /* 0x000fe400000010ff */
[C---:B------:R-:W-:Y:S01]  /*5c30*/  ISETP.GT.AND P2, PT, R3.reuse, 0x8, P1 ;  /* 0x000000080300780c */ /* 0x040fe20000f44270 */
[----:B------:R-:W-:Y:S01]  /*5c40*/  @P3 STG.E.U16 desc[UR36][R8.64+0x92], R63 ;  /* 0x0000923f08003986 */ /* 0x000fe2000c101524 */
[----:B------:R-:W-:Y:S02]  /*5c50*/  ISETP.GT.AND P1, PT, R4, 0x58, PT ;  /* 0x000000580400780c */ /* 0x000fe40003f24270 */
[----:B------:R-:W-:Y:S01]  /*5c60*/  F2FP.BF16.F32.PACK_AB R65, RZ, R65 ;  /* 0x00000041ff41723e */ /* 0x000fe200000010ff */
[----:B------:R-:W-:Y:S01]  /*5c70*/  @P4 STG.E.U16 desc[UR36][R6.64+0xa0], R64 ;  /* 0x0000a04006004986 */ /* 0x000fe2000c101524 */
[----:B------:R-:W-:-:S02]  /*5c80*/  ISETP.GT.AND P3, PT, R3, 0x8, P0 ;  /* 0x000000080300780c */ /* 0x000fc40000764270 */
[----:B------:R-:W-:Y:S01]  /*5c90*/  ISETP.GT.AND P0, PT, R4, 0x59, PT ;  /* 0x000000590400780c */ /* 0x000fe20003f04270 */
[----:B------:R-:W-:Y:S01]  /*5ca0*/  @P5 STG.E.U16 desc[UR36][R6.64+0xa2], R65 ;  /* 0x0000a24106005986 */ /* 0x000fe2000c101524 */
[C---:B------:R-:W-:Y:S02]  /*5cb0*/  ISETP.GT.AND P4, PT, R3.reuse, RZ, P1 ;  /* 0x000000ff0300720c */ /* 0x040fe40000f84270 */
[----:B------:R-:W-:Y:S02]  /*5cc0*/  F2FP.BF16.F32.PACK_AB R66, RZ, R66 ;  /* 0x00000042ff42723e */ /* 0x000fe400000010ff */
[----:B------:R-:W-:Y:S02]  /*5cd0*/  ISETP.GT.AND P5, PT, R3, RZ, P0 ;  /* 0x000000ff0300720c */ /* 0x000fe400007a4270 */
[----:B------:R-:W-:Y:S01]  /*5ce0*/  F2FP.BF16.F32.PACK_AB R67, RZ, R67 ;  /* 0x00000043ff43723e */ /* 0x000fe200000010ff */
[----:B------:R-:W-:Y:S01]  /*5cf0*/  @P2 STG.E.U16 desc[UR36][R8.64+0xa0], R66 ;  /* 0x0000a04208002986 */ /* 0x000fe2000c101524 */
[----:B------:R-:W-:-:S02]  /*5d00*/  F2FP.BF16.F32.PACK_AB R68, RZ, R68 ;  /* 0x00000044ff44723e */ /* 0x000fc400000010ff */
[C---:B------:R-:W-:Y:S01]  /*5d10*/  ISETP.GT.AND P2, PT, R3.reuse, 0x8, P1 ;  /* 0x000000080300780c */ /* 0x040fe20000f44270 */
[----:B------:R-:W-:Y:S01]  /*5d20*/  @P3 STG.E.U16 desc[UR36][R8.64+0xa2], R67 ;  /* 0x0000a24308003986 */ /* 0x000fe2000c101524 */
[C---:B------:R-:W-:Y:S02]  /*5d30*/  ISETP.GT.AND P1, PT, R4.reuse, 0x60, PT ;  /* 0x000000600400780c */ /* 0x040fe40003f24270 */
[----:B------:R-:W-:Y:S01]  /*5d40*/  F2FP.BF16.F32.PACK_AB R69, RZ, R69 ;  /* 0x00000045ff45723e */ /* 0x000fe200000010ff */
[----:B------:R-:W-:Y:S01]  /*5d50*/  @P4 STG.E.U16 desc[UR36][R6.64+0xb0], R68 ;  /* 0x0000b04406004986 */ /* 0x000fe2000c101524 */
[C---:B------:R-:W-:Y:S02]  /*5d60*/  ISETP.GT.AND P3, PT, R3.reuse, 0x8, P0 ;  /* 0x000000080300780c */ /* 0x040fe40000764270 */
[----:B------:R-:W-:Y:S01]  /*5d70*/  ISETP.GT.AND P0, PT, R4, 0x61, PT ;  /* 0x000000610400780c */ /* 0x000fe20003f04270 */
[----:B------:R-:W-:Y:S01]  /*5d80*/  @P5 STG.E.U16 desc[UR36][R6.64+0xb2], R69 ;  /* 0x0000b24506005986 */ /* 0x000fe2000c101524 */
[----:B------:R-:W-:-:S02]  /*5d90*/  ISETP.GT.AND P4, PT, R3, RZ, P1 ;  /* 0x000000ff0300720c */ /* 0x000fc40000f84270 */
[C---:B------:R-:W-:Y:S02]  /*5da0*/  ISETP.GT.AND P5, PT, R3.reuse, RZ, P0 ;  /* 0x000000ff0300720c */ /* 0x040fe400007a4270 */
[----:B------:R-:W-:Y:S02]  /*5db0*/  F2FP.BF16.F32.PACK_AB R70, RZ, R70 ;  /* 0x00000046ff46723e */ /* 0x000fe400000010ff */
[----:B------:R-:W-:Y:S02]  /*5dc0*/  F2FP.BF16.F32.PACK_AB R71, RZ, R71 ;  /* 0x00000047ff47723e */ /* 0x000fe400000010ff */
[----:B------:R-:W-:Y:S01]  /*5dd0*/  F2FP.BF16.F32.PACK_AB R72, RZ, R72 ;  /* 0x00000048ff48723e */ /* 0x000fe200000010ff */
[----:B------:R-:W-:Y:S01]  /*5de0*/  @P2 STG.E.U16 desc[UR36][R8.64+0xb0], R70 ;  /* 0x0000b04608002986 */ /* 0x000fe2000c101524 */
[----:B------:R-:W-:Y:S02]  /*5df0*/  F2FP.BF16.F32.PACK_AB R73, RZ, R73 ;  /* 0x00000049ff49723e */ /* 0x000fe400000010ff */
[C---:B------:R-:W-:Y:S01]  /*5e00*/  ISETP.GT.AND P1, PT, R3.reuse, 0x8, P1 ;  /* 0x000000080300780c */ /* 0x040fe20000f24270 */
[----:B------:R-:W-:Y:S01]  /*5e10*/  @P3 STG.E.U16 desc[UR36][R8.64+0xb2], R71 ;  /* 0x0000b24708003986 */ /* 0x000fe2000c101524 */
[----:B------:R-:W-:-:S02]  /*5e20*/  ISETP.GT.AND P2, PT, R3, 0x8, P0 ;  /* 0x000000080300780c */ /* 0x000fc40000744270 */
[C---:B------:R-:W-:Y:S01]  /*5e30*/  ISETP.GT.AND P0, PT, R4.reuse, 0x69, PT ;  /* 0x000000690400780c */ /* 0x040fe20003f04270 */
[----:B------:R-:W-:Y:S01]  /*5e40*/  @P4 STG.E.U16 desc[UR36][R6.64+0xc0], R72 ;  /* 0x0000c04806004986 */ /* 0x000fe2000c101524 */
[----:B------:R-:W-:Y:S02]  /*5e50*/  ISETP.GT.AND P4, PT, R4, 0x68, PT ;  /* 0x000000680400780c */ /* 0x000fe40003f84270 */
[----:B------:R-:W-:Y:S01]  /*5e60*/  F2FP.BF16.F32.PACK_AB R74, RZ, R74 ;  /* 0x0000004aff4a723e */ /* 0x000fe200000010ff */
[----:B------:R-:W-:Y:S01]  /*5e70*/  @P5 STG.E.U16 desc[UR36][R6.64+0xc2], R73 ;  /* 0x0000c24906005986 */ /* 0x000fe2000c101524 */
[C---:B------:R-:W-:Y:S02]  /*5e80*/  ISETP.GT.AND P5, PT, R3.reuse, RZ, P4 ;  /* 0x000000ff0300720c */ /* 0x040fe400027a4270 */
[----:B------:R-:W-:Y:S01]  /*5e90*/  ISETP.GT.AND P3, PT, R3, RZ, P0 ;  /* 0x000000ff0300720c */ /* 0x000fe20000764270 */
[----:B------:R-:W-:Y:S01]  /*5ea0*/  @P1 STG.E.U16 desc[UR36][R8.64+0xc0], R74 ;  /* 0x0000c04a08001986 */ /* 0x000fe2000c101524 */
[----:B------:R-:W-:-:S02]  /*5eb0*/  F2FP.BF16.F32.PACK_AB R75, RZ, R75 ;  /* 0x0000004bff4b723e */ /* 0x000fc400000010ff */
[----:B------:R-:W-:Y:S02]  /*5ec0*/  F2FP.BF16.F32.PACK_AB R76, RZ, R76 ;  /* 0x0000004cff4c723e */ /* 0x000fe400000010ff */
[C---:B------:R-:W-:Y:S01]  /*5ed0*/  ISETP.GT.AND P4, PT, R3.reuse, 0x8, P4 ;  /* 0x000000080300780c */ /* 0x040fe20002784270 */
[----:B------:R-:W-:Y:S01]  /*5ee0*/  @P2 STG.E.U16 desc[UR36][R8.64+0xc2], R75 ;  /* 0x0000c24b08002986 */ /* 0x000fe2000c101524 */
[----:B------:R-:W-:Y:S02]  /*5ef0*/  F2FP.BF16.F32.PACK_AB R77, RZ, R77 ;  /* 0x0000004dff4d723e */ /* 0x000fe400000010ff */
[C---:B------:R-:W-:Y:S01]  /*5f00*/  ISETP.GT.AND P2, PT, R4.reuse, 0x71, PT ;  /* 0x000000710400780c */ /* 0x040fe20003f44270 */
[----:B------:R-:W-:Y:S01]  /*5f10*/  @P5 STG.E.U16 desc[UR36][R6.64+0xd0], R76 ;  /* 0x0000d04c06005986 */ /* 0x000fe2000c101524 */
[----:B------:R-:W-:Y:S02]  /*5f20*/  ISETP.GT.AND P5, PT, R3, 0x8, P0 ;  /* 0x000000080300780c */ /* 0x000fe400007a4270 */
[C---:B------:R-:W-:Y:S01]  /*5f30*/  ISETP.GT.AND P1, PT, R4.reuse, 0x78, PT ;  /* 0x000000780400780c */ /* 0x040fe20003f24270 */
[----:B------:R-:W-:Y:S01]  /*5f40*/  @P3 STG.E.U16 desc[UR36][R6.64+0xd2], R77 ;  /* 0x0000d24d06003986 */ /* 0x000fe2000c101524 */
[----:B------:R-:W-:-:S02]  /*5f50*/  ISETP.GT.AND P3, PT, R4, 0x70, PT ;  /* 0x000000700400780c */ /* 0x000fc40003f64270 */
[----:B------:R-:W-:Y:S01]  /*5f60*/  ISETP.GT.AND P0, PT, R4, 0x79, PT ;  /* 0x000000790400780c */ /* 0x000fe20003f04270 */
[----:B------:R-:W-:Y:S01]  /*5f70*/  @P4 IMAD.MOV.U32 R4, RZ, RZ, R8 ;  /* 0x000000ffff044224 */ /* 0x000fe200078e0008 */
[----:B------:R-:W-:Y:S01]  /*5f80*/  F2FP.BF16.F32.PACK_AB R78, RZ, R78 ;  /* 0x0000004eff4e723e */ /* 0x000fe200000010ff */
[----:B------:R-:W-:Y:S01]  /*5f90*/  @P4 IMAD.MOV.U32 R5, RZ, RZ, R9 ;  /* 0x000000ffff054224 */ /* 0x000fe200078e0009 */
[----:B------:R-:W-:Y:S02]  /*5fa0*/  F2FP.BF16.F32.PACK_AB R79, RZ, R79 ;  /* 0x0000004fff4f723e */ /* 0x000fe400000010ff */
[----:B------:R-:W-:Y:S02]  /*5fb0*/  F2FP.BF16.F32.PACK_AB R80, RZ, R80 ;  /* 0x00000050ff50723e */ /* 0x000fe400000010ff */
[----:B------:R0:W-:Y:S01]  /*5fc0*/  @P4 STG.E.U16 desc[UR36][R4.64+0xd0], R78 ;  /* 0x0000d04e04004986 */ /* 0x0001e2000c101524 */
[----:B------:R-:W-:Y:S02]  /*5fd0*/  ISETP.GT.AND P4, PT, R3, RZ, P2 ;  /* 0x000000ff0300720c */ /* 0x000fe40001784270 */
[----:B------:R-:W-:-:S02]  /*5fe0*/  F2FP.BF16.F32.PACK_AB R81, RZ, R81 ;  /* 0x00000051ff51723e */ /* 0x000fc400000010ff */
[----:B------:R-:W-:Y:S02]  /*5ff0*/  ISETP.GT.AND P2, PT, R3, 0x8, P2 ;  /* 0x000000080300780c */ /* 0x000fe40001744270 */
[----:B------:R-:W-:Y:S02]  /*6000*/  F2FP.BF16.F32.PACK_AB R82, RZ, R82 ;  /* 0x00000052ff52723e */ /* 0x000fe400000010ff */
[----:B------:R-:W-:Y:S02]  /*6010*/  F2FP.BF16.F32.PACK_AB R83, RZ, R83 ;  /* 0x00000053ff53723e */ /* 0x000fe400000010ff */
[----:B------:R-:W-:Y:S01]  /*6020*/  F2FP.BF16.F32.PACK_AB R84, RZ, R84 ;  /* 0x00000054ff54723e */ /* 0x000fe200000010ff */
[----:B0-----:R-:W-:Y:S01]  /*6030*/  @P5 IMAD.MOV.U32 R4, RZ, RZ, R8 ;  /* 0x000000ffff045224 */ /* 0x001fe200078e0008 */
[----:B------:R-:W-:Y:S01]  /*6040*/  F2FP.BF16.F32.PACK_AB R85, RZ, R85 ;  /* 0x00000055ff55723e */ /* 0x000fe200000010ff */
[----:B------:R-:W-:Y:S01]  /*6050*/  @P5 IMAD.MOV.U32 R5, RZ, RZ, R9 ;  /* 0x000000ffff055224 */ /* 0x000fe200078e0009 */
[----:B------:R-:W-:-:S02]  /*6060*/  F2FP.BF16.F32.PACK_AB R86, RZ, R86 ;  /* 0x00000056ff56723e */ /* 0x000fc400000010ff */
[----:B------:R-:W-:Y:S02]  /*6070*/  F2FP.BF16.F32.PACK_AB R87, RZ, R87 ;  /* 0x00000057ff57723e */ /* 0x000fe400000010ff */
[----:B------:R0:W-:Y:S01]  /*6080*/  @P5 STG.E.U16 desc[UR36][R4.64+0xd2], R79 ;  /* 0x0000d24f04005986 */ /* 0x0001e2000c101524 */
[C---:B------:R-:W-:Y:S02]  /*6090*/  ISETP.GT.AND P5, PT, R3.reuse, RZ, P3 ;  /* 0x000000ff0300720c */ /* 0x040fe40001fa4270 */
[----:B------:R-:W-:-:S11]  /*60a0*/  ISETP.GT.AND P3, PT, R3, 0x8, P3 ;  /* 0x000000080300780c */ /* 0x000fd60001f64270 */
[----:B0-----:R-:W-:Y:S02]  /*60b0*/  @P5 IMAD.MOV.U32 R4, RZ, RZ, R6 ;  /* 0x000000ffff045224 */ /* 0x001fe400078e0006 */
[----:B------:R-:W-:-:S05]  /*60c0*/  @P5 IMAD.MOV.U32 R5, RZ, RZ, R7 ;  /* 0x000000ffff055224 */ /* 0x000fca00078e0007 */
[----:B------:R0:W-:Y:S01]  /*60d0*/  @P5 STG.E.U16 desc[UR36][R4.64+0xe0], R80 ;  /* 0x0000e05004005986 */ /* 0x0001e2000c101524 */
[C---:B------:R-:W-:Y:S02]  /*60e0*/  ISETP.GT.AND P5, PT, R3.reuse, RZ, P0 ;  /* 0x000000ff0300720c */ /* 0x040fe400007a4270 */
[----:B------:R-:W-:Y:S01]  /*60f0*/  ISETP.GT.AND P0, PT, R3, 0x8, P0 ;  /* 0x000000080300780c */ /* 0x000fe20000704270 */
[----:B0-----:R-:W-:Y:S02]  /*6100*/  @P4 IMAD.MOV.U32 R4, RZ, RZ, R6 ;  /* 0x000000ffff044224 */ /* 0x001fe400078e0006 */
[----:B------:R-:W-:-:S05]  /*6110*/  @P4 IMAD.MOV.U32 R5, RZ, RZ, R7 ;  /* 0x000000ffff054224 */ /* 0x000fca00078e0007 */
[----:B------:R0:W-:Y:S01]  /*6120*/  @P4 STG.E.U16 desc[UR36][R4.64+0xe2], R81 ;  /* 0x0000e25104004986 */ /* 0x0001e2000c101524 */
[C---:B------:R-:W-:Y:S02]  /*6130*/  ISETP.GT.AND P4, PT, R3.reuse, RZ, P1 ;  /* 0x000000ff0300720c */ /* 0x040fe40000f84270 */
[----:B------:R-:W-:Y:S01]  /*6140*/  ISETP.GT.AND P1, PT, R3, 0x8, P1 ;  /* 0x000000080300780c */ /* 0x000fe20000f24270 */
[----:B0-----:R-:W-:Y:S02]  /*6150*/  @P3 IMAD.MOV.U32 R4, RZ, RZ, R8 ;  /* 0x000000ffff043224 */ /* 0x001fe400078e0008 */
[----:B------:R-:W-:-:S05]  /*6160*/  @P3 IMAD.MOV.U32 R5, RZ, RZ, R9 ;  /* 0x000000ffff053224 */ /* 0x000fca00078e0009 */
[----:B------:R0:W-:Y:S02]  /*6170*/  @P3 STG.E.U16 desc[UR36][R4.64+0xe0], R82 ;  /* 0x0000e05204003986 */ /* 0x0001e4000c101524 */
[----:B0-----:R-:W-:Y:S02]  /*6180*/  @P2 IMAD.MOV.U32 R4, RZ, RZ, R8 ;  /* 0x000000ffff042224 */ /* 0x001fe400078e0008 */
[----:B------:R-:W-:-:S05]  /*6190*/  @P2 IMAD.MOV.U32 R5, RZ, RZ, R9 ;  /* 0x000000ffff052224 */ /* 0x000fca00078e0009 */
[----:B------:R0:W-:Y:S02]  /*61a0*/  @P2 STG.E.U16 desc[UR36][R4.64+0xe2], R83 ;  /* 0x0000e25304002986 */ /* 0x0001e4000c101524 */
[----:B0-----:R-:W-:Y:S02]  /*61b0*/  @P4 IMAD.MOV.U32 R4, RZ, RZ, R6 ;  /* 0x000000ffff044224 */ /* 0x001fe400078e0006 */
[----:B------:R-:W-:-:S05]  /*61c0*/  @P4 IMAD.MOV.U32 R5, RZ, RZ, R7 ;  /* 0x000000ffff054224 */ /* 0x000fca00078e0007 */
[----:B------:R0:W-:Y:S04]  /*61d0*/  @P4 STG.E.U16 desc[UR36][R4.64+0xf0], R84 ;  /* 0x0000f05404004986 */ /* 0x0001e8000c101524 */
[----:B------:R1:W-:Y:S01]  /*61e0*/  @P5 STG.E.U16 desc[UR36][R6.64+0xf2], R85 ;  /* 0x0000f25506005986 */ /* 0x0003e2000c101524 */
[----:B0-----:R-:W-:Y:S02]  /*61f0*/  @P1 IMAD.MOV.U32 R4, RZ, RZ, R8 ;  /* 0x000000ffff041224 */ /* 0x001fe400078e0008 */
[----:B------:R-:W-:-:S05]  /*6200*/  @P1 IMAD.MOV.U32 R5, RZ, RZ, R9 ;  /* 0x000000ffff051224 */ /* 0x000fca00078e0009 */
[----:B------:R1:W-:Y:S04]  /*6210*/  @P1 STG.E.U16 desc[UR36][R4.64+0xf0], R86 ;  /* 0x0000f05604001986 */ /* 0x0003e8000c101524 */
[----:B------:R1:W-:Y:S02]  /*6220*/  @P0 STG.E.U16 desc[UR36][R8.64+0xf2], R87 ;  /* 0x0000f25708000986 */ /* 0x0003e4000c101524 */
.L_x_154:
[----:B------:R-:W-:Y:S05]  /*6230*/  BSYNC B0 ;  /* 0x0000000000007941 */ /* 0x000fea0003800000 */
.L_x_28:
[----:B------:R-:W-:Y:S01]  /*6240*/  IADD3 R16, P0, R16, UR38, RZ ;  /* 0x0000002610107c10 */ /* 0x000fe2000ff1e0ff */
[----:B------:R-:W-:Y:S01]  /*6250*/  ULDC.64 UR4, c[0x0][0x650] ;  /* 0x0001940000047ab9 */ /* 0x000fe20000000a00 */
[----:B------:R-:W-:Y:S01]  /*6260*/  PRMT R3, RZ, 0x7610, R3 ;  /* 0x00007610ff037816 */ /* 0x000fe20000000003 */
[----:B------:R-:W-:Y:S01]  /*6270*/  IMAD.MOV.U32 R100, RZ, RZ, -0x1 ;  /* 0xffffffffff647424 */ /* 0x000fe200078e00ff */
[----:B------:R-:W-:Y:S01]  /*6280*/  IADD3.X R17, R17, UR41, RZ, P0, !PT ;  /* 0x0000002911117c10 */ /* 0x000fe200087fe4ff */
[----:B------:R-:W-:Y:S01]  /*6290*/  IMAD.MOV.U32 R99, RZ, RZ, -0x1 ;  /* 0xffffffffff637424 */ /* 0x000fe200078e00ff */
[----:B------:R-:W-:-:S04]  /*62a0*/  ISETP.GE.U32.AND P0, PT, R16, UR4, PT ;  /* 0x0000000410007c0c */ /* 0x000fc8000bf06070 */
[----:B------:R-:W-:-:S13]  /*62b0*/  ISETP.GE.U32.AND.EX P0, PT, R17, UR5, PT, P0 ;  /* 0x0000000511007c0c */ /* 0x000fda000bf06100 */
[----:B------:R-:W-:Y:S05]  /*62c0*/  @P0 BRA `(.L_x_155) ;  /* 0x00000004004c0947 */ /* 0x000fea0003800000 */
[----:B------:R-:W0:Y:S01]  /*62d0*/  LDC.64 R10, c[0x0][0x628] ;  /* 0x00018a00ff0a7b82 */ /* 0x000e220000000a00 */
[----:B---3--:R-:W3:Y:S01]  /*62e0*/  S2R R12, SR_CTAID.X ;  /* 0x00000000000c7919 */ /* 0x008ee20000002500 */
[----:B-12-4-:R-:W-:Y:S02]  /*62f0*/  IMAD.MOV.U32 R8, RZ, RZ, R16 ;  /* 0x000000ffff087224 */ /* 0x016fe400078e0010 */
[----:B------:R-:W-:Y:S01]  /*6300*/  IMAD.MOV.U32 R9, RZ, RZ, R17 ;  /* 0x000000ffff097224 */ /* 0x000fe200078e0011 */
[----:B------:R-:W1:Y:S03]  /*6310*/  S2R R20, SR_CTAID.Y ;  /* 0x0000000000147919 */ /* 0x000e660000002600 */
[----:B------:R-:W2:Y:S08]  /*6320*/  LDC R0, c[0x0][0x630] ;  /* 0x00018c00ff007b82 */ /* 0x000eb00000000800 */
[----:B------:R-:W4:Y:S01]  /*6330*/  LDC.64 R14, c[0x0][0x620] ;  /* 0x00018800ff0e7b82 */ /* 0x000f220000000a00 */
[----:B0-----:R-:W-:-:S04]  /*6340*/  ISETP.NE.U32.AND P0, PT, R10, RZ, PT ;  /* 0x000000ff0a00720c */ /* 0x001fc80003f05070 */
[----:B------:R-:W-:-:S13]  /*6350*/  ISETP.NE.AND.EX P0, PT, R11, RZ, PT, P0 ;  /* 0x000000ff0b00720c */ /* 0x000fda0003f05300 */
[----:B-1234-:R-:W-:Y:S05]  /*6360*/  @!P0 BRA `(.L_x_156) ;  /* 0x0000000000288947 */ /* 0x01efea0003800000 */
        /* <DEDUP_REMOVED lines=10> */
.L_x_156:
[-CC-:B------:R-:W-:Y:S01]  /*6410*/  SHF.R.U64 R99, R8, R0.reuse, R9.reuse ;  /* 0x0000000008637219 */ /* 0x180fe20000001209 */
[----:B------:R-:W0:Y:S01]  /*6420*/  LDC.64 R26, c[0x0][0x640] ;  /* 0x00019000ff1a7b82 */ /* 0x000e220000000a00 */
[----:B------:R-:W-:Y:S01]  /*6430*/  SHF.R.U32.HI R0, RZ, R0, R9 ;  /* 0x00000000ff007219 */ /* 0x000fe20000011609 */
[----:B------:R-:W-:Y:S01]  /*6440*/  ULDC UR4, c[0x0][0x150] ;  /* 0x0000540000047ab9 */ /* 0x000fe20000000800 */
[----:B------:R-:W-:Y:S02]  /*6450*/  IADD3 R3, P0, RZ, -R99, RZ ;  /* 0x80000063ff037210 */ /* 0x000fe40007f1e0ff */
[----:B------:R-:W-:-:S03]  /*6460*/  I2FP.F32.U32 R7, R12 ;  /* 0x0000000c00077245 */ /* 0x000fc60000201000 */
[----:B------:R-:W1:Y:S01]  /*6470*/  LDC R6, c[0x0][0x618] ;  /* 0x00018600ff067b82 */ /* 0x000e620000000800 */
[----:B------:R-:W-:Y:S02]  /*6480*/  IMAD.X R5, RZ, RZ, ~R0, P0 ;  /* 0x000000ffff057224 */ /* 0x000fe400000e0e00 */
[----:B------:R-:W-:Y:S01]  /*6490*/  FMUL R7, R7, UR4 ;  /* 0x0000000407077c20 */ /* 0x000fe20008400000 */
[----:B------:R-:W-:Y:S01]  /*64a0*/  ULDC UR4, c[0x0][0x154] ;  /* 0x0000550000047ab9 */ /* 0x000fe20000000800 */
[-C--:B------:R-:W-:Y:S02]  /*64b0*/  IMAD R0, R5, R14.reuse, RZ ;  /* 0x0000000e05007224 */ /* 0x080fe400078e02ff */
[C---:B------:R-:W-:Y:S01]  /*64c0*/  IMAD.WIDE.U32 R4, R3.reuse, R14, R16 ;  /* 0x0000000e03047225 */ /* 0x040fe200078e0010 */
[----:B------:R-:W2:Y:S01]  /*64d0*/  LDC R8, c[0x0][0x608] ;  /* 0x00018200ff087b82 */ /* 0x000ea20000000800 */
[----:B------:R-:W3:Y:S02]  /*64e0*/  F2I.U32.TRUNC.NTZ R7, R7 ;  /* 0x0000000700077305 */ /* 0x000ee4000020f000 */
[----:B------:R-:W-:Y:S01]  /*64f0*/  IMAD R3, R3, R15, R0 ;  /* 0x0000000f03037224 */ /* 0x000fe200078e0200 */
[----:B------:R-:W-:-:S03]  /*6500*/  I2FP.F32.U32 R0, R20 ;  /* 0x0000001400007245 */ /* 0x000fc60000201000 */
[----:B------:R-:W-:Y:S01]  /*6510*/  IMAD.IADD R3, R5, 0x1, R3 ;  /* 0x0000000105037824 */ /* 0x000fe200078e0203 */
[----:B------:R-:W4:Y:S01]  /*6520*/  LDC R11, c[0x0][0x658] ;  /* 0x00019600ff0b7b82 */ /* 0x000f220000000800 */
[----:B0-----:R-:W-:-:S04]  /*6530*/  ISETP.NE.U32.AND P0, PT, R26, RZ, PT ;  /* 0x000000ff1a00720c */ /* 0x001fc80003f05070 */
[----:B------:R-:W-:-:S03]  /*6540*/  ISETP.NE.AND.EX P0, PT, R27, RZ, PT, P0 ;  /* 0x000000ff1b00720c */ /* 0x000fc60003f05300 */
[----:B------:R-:W0:Y:S01]  /*6550*/  LDC R9, c[0x0][0x144] ;  /* 0x00005100ff097b82 */ /* 0x000e220000000800 */
[-C--:B-1----:R-:W-:Y:S01]  /*6560*/  SHF.R.U64 R10, R4, R6.reuse, R3 ;  /* 0x00000006040a7219 */ /* 0x082fe20000001203 */
[----:B---3--:R-:W-:Y:S01]  /*6570*/  IMAD.MOV R7, RZ, RZ, -R7 ;  /* 0x000000ffff077224 */ /* 0x008fe200078e0a07 */
[----:B------:R-:W-:Y:S01]  /*6580*/  SHF.R.U32.HI R3, RZ, R6, R3 ;  /* 0x00000006ff037219 */ /* 0x000fe20000011603 */
[----:B------:R-:W-:-:S04]  /*6590*/  FMUL R6, R0, UR4 ;  /* 0x0000000400067c20 */ /* 0x000fc80008400000 */
[----:B------:R-:W1:Y:S01]  /*65a0*/  LDC R21, c[0x0][0x148] ;  /* 0x00005200ff157b82 */ /* 0x000e620000000800 */
[----:B------:R3:W0:Y:S01]  /*65b0*/  F2I.U32.TRUNC.NTZ R14, R6 ;  /* 0x00000006000e7305 */ /* 0x000622000020f000 */
[-CC-:B--2---:R-:W-:Y:S02]  /*65c0*/  SHF.R.U64 R13, R10, R8.reuse, R3.reuse ;  /* 0x000000080a0d7219 */ /* 0x184fe40000001203 */
[----:B------:R-:W-:-:S04]  /*65d0*/  SHF.R.U32.HI R0, RZ, R8, R3 ;  /* 0x00000008ff007219 */ /* 0x000fc80000011603 */
[----:B-----5:R-:W2:Y:S01]  /*65e0*/  LDC R24, c[0x0][0x648] ;  /* 0x00019200ff187b82 */ /* 0x020ea20000000800 */
[-CC-:B----4-:R-:W-:Y:S02]  /*65f0*/  SHF.R.U64 R15, R13, R11.reuse, R0.reuse ;  /* 0x0000000b0d0f7219 */ /* 0x190fe40000001200 */
[----:B------:R-:W-:-:S03]  /*6600*/  SHF.R.U32.HI R5, RZ, R11, R0 ;  /* 0x0000000bff057219 */ /* 0x000fc60000011600 */
[----:B------:R-:W-:Y:S02]  /*6610*/  IMAD.MOV.U32 R4, RZ, RZ, R15 ;  /* 0x000000ffff047224 */ /* 0x000fe400078e000f */
[----:B------:R-:W4:Y:S01]  /*6620*/  LDC R28, c[0x0][0x638] ;  /* 0x00018e00ff1c7b82 */ /* 0x000f220000000800 */
[----:B0-----:R-:W-:-:S07]  /*6630*/  IMAD R25, R9, R7, R12 ;  /* 0x0000000709197224 */ /* 0x001fce00078e020c */
[----:B------:R-:W0:Y:S08]  /*6640*/  LDC R29, c[0x0][0x610] ;  /* 0x00018400ff1d7b82 */ /* 0x000e300000000800 */
[----:B------:R-:W0:Y:S01]  /*6650*/  LDC R30, c[0x0][0x600] ;  /* 0x00018000ff1e7b82 */ /* 0x000e220000000800 */
[----:B-123--:R-:W-:Y:S05]  /*6660*/  @!P0 BRA `(.L_x_157) ;  /* 0x0000000000288947 */ /* 0x00efea0003800000 */
        /* <DEDUP_REMOVED lines=10> */
.L_x_157:
[----:B------:R-:W-:Y:S01]  /*6710*/  ISETP.NE.AND P0, PT, R2, 0x1, PT ;  /* 0x000000010200780c */ /* 0x000fe20003f05270 */
[----:B------:R-:W-:Y:S01]  /*6720*/  IMAD.MOV R14, RZ, RZ, -R14 ;  /* 0x000000ffff0e7224 */ /* 0x000fe200078e0a0e */
[----:B------:R-:W-:Y:S02]  /*6730*/  SHF.R.U64 R0, R4, R24, R5 ;  /* 0x0000001804007219 */ /* 0x000fe40000001205 */
[----:B------:R-:W-:Y:S02]  /*6740*/  LOP3.LUT R3, R13, R96, RZ, 0xc0, !PT ;  /* 0x000000600d037212 */ /* 0x000fe400078ec0ff */
[----:B------:R-:W-:Y:S01]  /*6750*/  LOP3.LUT R10, R10, R95, RZ, 0xc0, !PT ;  /* 0x0000005f0a0a7212 */ /* 0x000fe200078ec0ff */
[----:B------:R-:W-:Y:S02]  /*6760*/  IMAD.MOV R4, RZ, RZ, -R0 ;  /* 0x000000ffff047224 */ /* 0x000fe400078e0a00 */
[----:B------:R-:W-:Y:S02]  /*6770*/  IMAD R0, R90, R0, R3 ;  /* 0x000000005a007224 */ /* 0x000fe400078e0203 */
[----:B----4-:R-:W-:-:S02]  /*6780*/  IMAD R3, R4, R28, R15 ;  /* 0x0000001c04037224 */ /* 0x010fc400078e020f */
[----:B------:R-:W-:Y:S02]  /*6790*/  @P0 IMAD R25, R21, R14, R20 ;  /* 0x0000000e15190224 */ /* 0x000fe400078e0214 */
[----:B0-----:R-:W-:Y:S02]  /*67a0*/  IMAD R5, R3, R30, R10 ;  /* 0x0000001e03057224 */ /* 0x001fe400078e020a */
[----:B------:R-:W-:Y:S02]  /*67b0*/  IMAD R0, R0, R29, R25 ;  /* 0x0000001d00007224 */ /* 0x000fe400078e0219 */
[----:B------:R-:W-:-:S03]  /*67c0*/  IMAD.MOV.U32 R4, RZ, RZ, 0x1 ;  /* 0x00000001ff047424 */ /* 0x000fc600078e00ff */
[----:B------:R-:W-:Y:S02]  /*67d0*/  SEL R100, R5, R0, !P0 ;  /* 0x0000000005647207 */ /* 0x000fe40004000000 */
[----:B------:R-:W-:Y:S02]  /*67e0*/  PRMT R3, R4, 0x7610, R3 ;  /* 0x0000761004037816 */ /* 0x000fe40000000003 */
[----:B------:R-:W-:-:S07]  /*67f0*/  SEL R0, R0, R5, !P0 ;  /* 0x0000000500007207 */ /* 0x000fce0004000000 */
.L_x_155:
[----:B------:R-:W-:Y:S01]  /*6800*/  LOP3.LUT P0, RZ, R3, 0xff, RZ, 0xc0, !PT ;  /* 0x000000ff03ff7812 */ /* 0x000fe2000780c0ff */
[----:B------:R-:W-:Y:S01]  /*6810*/  UIMAD.WIDE.U32 UR4, UR42, -0x55555555, URZ ;  /* 0xaaaaaaab2a0478a5 */ /* 0x000fe2000f8e003f */
[----:B------:R-:W-:-:S03]  /*6820*/  IMAD.MOV.U32 R101, RZ, RZ, R0 ;  /* 0x000000ffff657224 */ /* 0x000fc600078e0000 */
[----:B------:R-:W-:-:S04]  /*6830*/  USHF.R.U32.HI UR4, URZ, 0x1, UR5 ;  /* 0x000000013f047899 */ /* 0x000fc80008011605 */
[----:B------:R-:W-:-:S04]  /*6840*/  UIMAD UR42, UR4, -0x3, UR42 ;  /* 0xfffffffd042a78a4 */ /* 0x000fc8000f8e022a */
[----:B------:R-:W-:Y:S08]  /*6850*/  @P0 BRA `(.L_x_158) ;  /* 0xffffffa800500947 */ /* 0x000ff0000383ffff */
[----:B------:R-:W-:Y:S05]  /*6860*/  EXIT ;  /* 0x000000000000794d */ /* 0x000fea0003800000 */
.L_x_3:
        /* <DEDUP_REMOVED lines=26> */
.L_x_160:
[--C-:B------:R-:W-:Y:S01]  /*6a10*/  SHF.R.U64 R14, R12, R20, R13.reuse ;  /* 0x000000140c0e7219 */ /* 0x100fe2000000120d */
[----:B------:R-:W0:Y:S01]  /*6a20*/  LDC R24, c[0x0][0x618] ;  /* 0x00018600ff187b82 */ /* 0x000e220000000800 */
[----:B------:R-:W-:Y:S01]  /*6a30*/  I2FP.F32.U32 R8, R6 ;  /* 0x0000000600087245 */ /* 0x000fe20000201000 */
[----:B------:R-:W-:Y:S01]  /*6a40*/  ULDC UR4, c[0x0][0x150] ;  /* 0x0000540000047ab9 */ /* 0x000fe20000000800 */
[----:B------:R-:W-:Y:S02]  /*6a50*/  SHF.R.U32.HI R7, RZ, R20, R13 ;  /* 0x00000014ff077219 */ /* 0x000fe4000001160d */
[----:B------:R-:W-:Y:S01]  /*6a60*/  IADD3 R11, P0, RZ, -R14, RZ ;  /* 0x8000000eff0b7210 */ /* 0x000fe20007f1e0ff */
[----:B------:R-:W-:Y:S01]  /*6a70*/  FMUL R13, R8, UR4 ;  /* 0x00000004080d7c20 */ /* 0x000fe20008400000 */
[----:B------:R-:W-:Y:S01]  /*6a80*/  ULDC UR4, c[0x0][0x154] ;  /* 0x0000550000047ab9 */ /* 0x000fe20000000800 */
[----:B------:R-:W1:Y:S02]  /*6a90*/  LDC.64 R26, c[0x0][0x640] ;  /* 0x00019000ff1a7b82 */ /* 0x000e640000000a00 */
[----:B------:R-:W-:-:S02]  /*6aa0*/  IMAD.X R7, RZ, RZ, ~R7, P0 ;  /* 0x000000ffff077224 */ /* 0x000fc400000e0e07 */
[----:B------:R-:W2:Y:S01]  /*6ab0*/  F2I.U32.TRUNC.NTZ R13, R13 ;  /* 0x0000000d000d7305 */ /* 0x000ea2000020f000 */
[----:B------:R-:W-:-:S03]  /*6ac0*/  IMAD.WIDE.U32 R8, R11, R22, R16 ;  /* 0x000000160b087225 */ /* 0x000fc600078e0010 */
[----:B------:R-:W3:Y:S01]  /*6ad0*/  LDC R15, c[0x0][0x144] ;  /* 0x00005100ff0f7b82 */ /* 0x000ee20000000800 */
[----:B------:R-:W-:-:S04]  /*6ae0*/  IMAD R10, R7, R22, RZ ;  /* 0x00000016070a7224 */ /* 0x000fc800078e02ff */
[----:B------:R-:W-:Y:S02]  /*6af0*/  IMAD R7, R11, R23, R10 ;  /* 0x000000170b077224 */ /* 0x000fe400078e020a */
[----:B------:R-:W-:Y:S01]  /*6b00*/  IMAD.MOV.U32 R10, RZ, RZ, -0x1 ;  /* 0xffffffffff0a7424 */ /* 0x000fe200078e00ff */
[----:B------:R-:W4:Y:S01]  /*6b10*/  LDC R20, c[0x0][0x608] ;  /* 0x00018200ff147b82 */ /* 0x000f220000000800 */
[----:B------:R-:W-:Y:S01]  /*6b20*/  IMAD.IADD R7, R9, 0x1, R7 ;  /* 0x0000000109077824 */ /* 0x000fe200078e0207 */
[----:B------:R-:W-:-:S04]  /*6b30*/  I2FP.F32.U32 R9, R5 ;  /* 0x0000000500097245 */ /* 0x000fc80000201000 */
[-C--:B0-----:R-:W-:Y:S01]  /*6b40*/  SHF.R.U64 R12, R8, R24.reuse, R7 ;  /* 0x00000018080c7219 */ /* 0x081fe20000001207 */
[----:B--2---:R-:W-:Y:S01]  /*6b50*/  IMAD.MOV R8, RZ, RZ, -R13 ;  /* 0x000000ffff087224 */ /* 0x004fe200078e0a0d */
[----:B------:R-:W0:Y:S01]  /*6b60*/  LDC R11, c[0x0][0x658] ;  /* 0x00019600ff0b7b82 */ /* 0x000e220000000800 */
[----:B-1----:R-:W-:Y:S01]  /*6b70*/  ISETP.NE.U32.AND P0, PT, R26, RZ, PT ;  /* 0x000000ff1a00720c */ /* 0x002fe20003f05070 */
[----:B------:R-:W-:Y:S01]  /*6b80*/  FMUL R9, R9, UR4 ;  /* 0x0000000409097c20 */ /* 0x000fe20008400000 */
[----:B------:R-:W-:Y:S02]  /*6b90*/  SHF.R.U32.HI R7, RZ, R24, R7 ;  /* 0x00000018ff077219 */ /* 0x000fe40000011607 */
[----:B------:R-:W-:-:S03]  /*6ba0*/  ISETP.NE.AND.EX P0, PT, R27, RZ, PT, P0 ;  /* 0x000000ff1b00720c */ /* 0x000fc60003f05300 */
[----:B------:R-:W1:Y:S01]  /*6bb0*/  LDC R22, c[0x0][0x148] ;  /* 0x00005200ff167b82 */ /* 0x000e620000000800 */
[----:B---3--:R-:W-:Y:S02]  /*6bc0*/  IMAD R23, R15, R8, R6 ;  /* 0x000000080f177224 */ /* 0x008fe400078e0206 */
[----:B------:R-:W-:-:S05]  /*6bd0*/  IMAD.MOV.U32 R8, RZ, RZ, 0x1 ;  /* 0x00000001ff087424 */ /* 0x000fca00078e00ff */
[----:B------:R-:W2:Y:S01]  /*6be0*/  LDC R21, c[0x0][0x600] ;  /* 0x00018000ff157b82 */ /* 0x000ea20000000800 */
[-CC-:B----4-:R-:W-:Y:S02]  /*6bf0*/  SHF.R.U64 R15, R12, R20.reuse, R7.reuse ;  /* 0x000000140c0f7219 */ /* 0x190fe40000001207 */
[----:B------:R-:W-:Y:S02]  /*6c00*/  SHF.R.U32.HI R6, RZ, R20, R7 ;  /* 0x00000014ff067219 */ /* 0x000fe40000011607 */
[----:B------:R3:W4:Y:S03]  /*6c10*/  F2I.U32.TRUNC.NTZ R20, R9 ;  /* 0x0000000900147305 */ /* 0x000726000020f000 */
[----:B------:R-:W1:Y:S01]  /*6c20*/  LDC R25, c[0x0][0x648] ;  /* 0x00019200ff197b82 */ /* 0x000e620000000800 */
[-C--:B0-----:R-:W-:Y:S02]  /*6c30*/  SHF.R.U64 R19, R15, R11.reuse, R6 ;  /* 0x0000000b0f137219 */ /* 0x081fe40000001206 */
[----:B------:R-:W-:-:S02]  /*6c40*/  SHF.L.U32 R10, R10, R11, RZ ;  /* 0x0000000b0a0a7219 */ /* 0x000fc400000006ff */
[-C--:B------:R-:W-:Y:S01]  /*6c50*/  SHF.R.U32.HI R7, RZ, R11.reuse, R6 ;  /* 0x0000000bff077219 */ /* 0x080fe20000011606 */
[----:B------:R-:W-:Y:S01]  /*6c60*/  IMAD.MOV.U32 R6, RZ, RZ, R19 ;  /* 0x000000ffff067224 */ /* 0x000fe200078e0013 */
[----:B------:R-:W-:Y:S01]  /*6c70*/  SHF.L.U32 R24, R8, R11, RZ ;  /* 0x0000000b08187219 */ /* 0x000fe200000006ff */
[----:B------:R-:W0:Y:S01]  /*6c80*/  LDC R28, c[0x0][0x638] ;  /* 0x00018e00ff1c7b82 */ /* 0x000e220000000800 */
[----:B------:R-:W-:-:S07]  /*6c90*/  LOP3.LUT R30, RZ, R10, RZ, 0x33, !PT ;  /* 0x0000000aff1e7212 */ /* 0x000fce00078e33ff */
[----:B------:R-:W0:Y:S01]  /*6ca0*/  LDC R29, c[0x0][0x610] ;  /* 0x00018400ff1d7b82 */ /* 0x000e220000000800 */
[----:B---34-:R-:W-:Y:S05]  /*6cb0*/  @!P0 BRA `(.L_x_161) ;  /* 0x0000000000288947 */ /* 0x018fea0003800000 */
[----:B------:R-:W3:Y:S02]  /*6cc0*/  LDC R6, c[0x0][0x64c] ;  /* 0x00019300ff067b82 */ /* 0x000ee40000000800 */
[----:B---3--:R-:W-:-:S05]  /*6cd0*/  IADD3 R11, P0, R19, R6, RZ ;  /* 0x00000006130b7210 */ /* 0x008fca0007f1e0ff */
        /* <DEDUP_REMOVED lines=8> */
.L_x_161:
[----:B------:R-:W-:Y:S01]  /*6d60*/  ISETP.NE.AND P0, PT, R2, 0x1, PT ;  /* 0x000000010200780c */ /* 0x000fe20003f05270 */
[----:B--2---:R-:W-:Y:S01]  /*6d70*/  VIADD R9, R21, 0xffffffff ;  /* 0xffffffff15097836 */ /* 0x004fe20000000000 */
[----:B-1----:R-:W-:Y:S01]  /*6d80*/  SHF.R.U64 R7, R6, R25, R7 ;  /* 0x0000001906077219 */ /* 0x002fe20000001207 */
[----:B------:R-:W-:Y:S01]  /*6d90*/  IMAD.MOV R20, RZ, RZ, -R20 ;  /* 0x000000ffff147224 */ /* 0x000fe200078e0a14 */
[----:B------:R-:W-:Y:S02]  /*6da0*/  LOP3.LUT R6, R15, R30, RZ, 0xc0, !PT ;  /* 0x0000001e0f067212 */ /* 0x000fe400078ec0ff */
[----:B------:R-:W-:Y:S01]  /*6db0*/  LOP3.LUT R12, R12, R9, RZ, 0xc0, !PT ;  /* 0x000000090c0c7212 */ /* 0x000fe200078ec0ff */
[----:B------:R-:W-:Y:S02]  /*6dc0*/  IMAD.MOV R8, RZ, RZ, -R7 ;  /* 0x000000ffff087224 */ /* 0x000fe400078e0a07 */
[----:B------:R-:W-:Y:S02]  /*6dd0*/  IMAD R6, R24, R7, R6 ;  /* 0x0000000718067224 */ /* 0x000fe400078e0206 */
[----:B------:R-:W-:-:S02]  /*6de0*/  IMAD.MOV.U32 R9, RZ, RZ, 0x1 ;  /* 0x00000001ff097424 */ /* 0x000fc400078e00ff */
[----:B------:R-:W-:Y:S02]  /*6df0*/  @P0 IMAD R23, R22, R20, R5 ;  /* 0x0000001416170224 */ /* 0x000fe400078e0205 */
[----:B0-----:R-:W-:Y:S02]  /*6e00*/  IMAD R5, R8, R28, R19 ;  /* 0x0000001c08057224 */ /* 0x001fe400078e0213 */
[----:B------:R-:W-:Y:S02]  /*6e10*/  IMAD R19, R6, R29, R23 ;  /* 0x0000001d06137224 */ /* 0x000fe400078e0217 */
[----:B------:R-:W-:Y:S02]  /*6e20*/  IMAD R6, R5, R21, R12 ;  /* 0x0000001505067224 */ /* 0x000fe400078e020c */
[----:B------:R-:W-:-:S03]  /*6e30*/  IMAD.MOV.U32 R8, RZ, RZ, R14 ;  /* 0x000000ffff087224 */ /* 0x000fc600078e000e */
[----:B------:R-:W-:Y:S02]  /*6e40*/  SEL R20, R6, R19, !P0 ;  /* 0x0000001306147207 */ /* 0x000fe40004000000 */
[----:B------:R-:W-:-:S07]  /*6e50*/  SEL R19, R19, R6, !P0 ;  /* 0x0000000613137207 */ /* 0x000fce0004000000 */
.L_x_159:
[----:B------:R-:W-:-:S08]  /*6e60*/  NOP ;  /* 0x0000000000007918 */ /* 0x000fd00000000000 */
[----:B------:R-:W0:-:S00]  /*6e70*/  USETMAXREG.DEALLOC.CTAPOOL 0x28 ;  /* 0x00000028000079c8 */ /* 0x000e0000080e0500 */
[----:B0-----:R-:W-:-:S13]  /*6e80*/  ISETP.NE.AND P0, PT, R0, RZ, PT ;  /* 0x000000ff0000720c */ /* 0x001fda0003f05270 */
[----:B------:R-:W-:Y:S05]  /*6e90*/  @P0 EXIT ;  /* 0x000000000000094d */ /* 0x000fea0003800000 */
[----:B------:R-:W-:Y:S01]  /*6ea0*/  LOP3.LUT P0, RZ, R9, 0xff, RZ, 0xc0, !PT ;  /* 0x000000ff09ff7812 */ /* 0x000fe2000780c0ff */
[----:B------:R-:W-:Y:S02]  /*6eb0*/  IMAD.MOV.U32 R0, RZ, RZ, 0x1 ;  /* 0x00000001ff007424 */ /* 0x000fe400078e00ff */
[----:B------:R-:W-:-:S10]  /*6ec0*/  IMAD.MOV.U32 R12, RZ, RZ, RZ ;  /* 0x000000ffff0c7224 */ /* 0x000fd400078e00ff */
[----:B------:R-:W-:Y:S05]  /*6ed0*/  @!P0 BRA `(.L_x_162) ;  /* 0x0000000c003c8947 */ /* 0x000fea0003800000 */
[----:B------:R-:W0:Y:S01]  /*6ee0*/  LDC R0, c[0x0][0x28c] ;  /* 0x0000a300ff007b82 */ /* 0x000e220000000800 */
[----:B------:R-:W-:Y:S01]  /*6ef0*/  LOP3.LUT P0, RZ, R3, 0x1f, RZ, 0xc0, !PT ;  /* 0x0000001f03ff7812 */ /* 0x000fe2000780c0ff */
[----:B------:R-:W-:Y:S01]  /*6f00*/  ULDC UR5, c[0x0][0x658] ;  /* 0x0001960000057ab9 */ /* 0x000fe20000000800 */
[----:B------:R-:W-:Y:S01]  /*6f10*/  UMOV UR6, 0xffffffff ;  /* 0xffffffff00067882 */ /* 0x000fe20000000000 */
[----:B------:R-:W-:Y:S01]  /*6f20*/  BSSY B0, `(.L_x_162) ;  /* 0x00000ca000007945 */ /* 0x000fe20003800000 */
[----:B------:R-:W-:Y:S01]  /*6f30*/  USHF.L.U32 UR6, UR6, UR5, URZ ;  /* 0x0000000506067299 */ /* 0x000fe2000800063f */
[C---:B------:R-:W-:Y:S01]  /*6f40*/  ISETP.NE.AND P2, PT, R4.reuse, RZ, PT ;  /* 0x000000ff0400720c */ /* 0x040fe20003f45270 */
[----:B------:R-:W-:Y:S01]  /*6f50*/  UMOV UR7, 0x1 ;  /* 0x0000000100077882 */ /* 0x000fe20000000000 */
[----:B------:R-:W-:Y:S01]  /*6f60*/  ISETP.NE.OR P0, PT, R4, RZ, !P0 ;  /* 0x000000ff0400720c */ /* 0x000fe20004705670 */
[----:B------:R-:W-:Y:S01]  /*6f70*/  IMAD.MOV.U32 R13, RZ, RZ, 0x1 ;  /* 0x00000001ff0d7424 */ /* 0x000fe200078e00ff */
[----:B------:R-:W-:Y:S01]  /*6f80*/  LOP3.LUT R11, R18, 0x2, RZ, 0xfc, !PT ;  /* 0x00000002120b7812 */ /* 0x000fe200078efcff */
[----:B------:R-:W-:Y:S01]  /*6f90*/  IMAD.MOV.U32 R12, RZ, RZ, RZ ;  /* 0x000000ffff0c7224 */ /* 0x000fe200078e00ff */
[----:B------:R-:W-:Y:S01]  /*6fa0*/  ULDC UR4, c[0x0][0x600] ;  /* 0x0001800000047ab9 */ /* 0x000fe20000000800 */
[----:B------:R-:W-:-:S02]  /*6fb0*/  USHF.L.U32 UR13, UR7, UR5, URZ ;  /* 0x00000005070d7299 */ /* 0x000fc4000800063f */
[----:B------:R-:W-:Y:S02]  /*6fc0*/  UIADD3 UR4, UR4, -0x1, URZ ;  /* 0xffffffff04047890 */ /* 0x000fe4000fffe03f */
[----:B------:R-:W-:Y:S01]  /*6fd0*/  ULOP3.LUT UR5, URZ, UR6, URZ, 0x33, !UPT ;  /* 0x000000063f057292 */ /* 0x000fe2000f8e333f */
[----:B------:R-:W-:Y:S01]  /*6fe0*/  ULDC.64 UR22, c[0x0][0x198] ;  /* 0x0000660000167ab9 */ /* 0x000fe20000000a00 */
[----:B0-----:R-:W-:-:S05]  /*6ff0*/  VIADD R0, R0, 0x7f ;  /* 0x0000007f00007836 */ /* 0x001fca0000000000 */
[----:B------:R-:W-:-:S04]  /*7000*/  SHF.R.S32.HI R3, RZ, 0x1f, R0 ;  /* 0x0000001fff037819 */ /* 0x000fc80000011400 */
[----:B------:R-:W-:Y:S01]  /*7010*/  LEA.HI R3, R3, R0, RZ, 0x7 ;  /* 0x0000000003037211 */ /* 0x000fe200078f38ff */
[----:B------:R-:W-:-:S03]  /*7020*/  IMAD.MOV.U32 R0, RZ, RZ, 0x1 ;  /* 0x00000001ff007424 */ /* 0x000fc600078e00ff */
[----:B------:R-:W-:-:S05]  /*7030*/  SHF.R.S32.HI R3, RZ, 0x7, R3 ;  /* 0x00000007ff037819 */ /* 0x000fca0000011403 */
[----:B------:R-:W-:-:S07]  /*7040*/  VIADD R10, R3, 0x1 ;  /* 0x00000001030a7836 */ /* 0x000fce0000000000 */
.L_x_174:
[----:B------:R-:W-:-:S03]  /*7050*/  UMOV UR6, 0xffffffff ;  /* 0xffffffff00067882 */ /* 0x000fc60000000000 */
[----:B------:R-:W-:Y:S05]  /*7060*/  BRA.DIV UR6, `(.L_x_163) ;  /* 0x0000000e06a07947 */ /* 0x000fea000b800000 */
[----:B------:R-:W-:-:S13]  /*7070*/  ELECT P6, URZ, PT ;  /* 0x00000000003f782f */ /* 0x000fda00038c0000 */
.L_x_184:
[----:B------:R-:W0:Y:S01]  /*7080*/  LDC R4, c[0x0][0x28c] ;  /* 0x0000a300ff047b82 */ /* 0x000e220000000800 */
[----:B------:R-:W-:Y:S01]  /*7090*/  BSSY B1, `(.L_x_164) ;  /* 0x0000041000017945 */ /* 0x000fe20003800000 */
[----:B0-----:R-:W-:-:S13]  /*70a0*/  ISETP.LT.OR P6, PT, R4, 0x1, !P6 ;  /* 0x000000010400780c */ /* 0x001fda00077c1670 */
[----:B------:R-:W-:Y:S05]  /*70b0*/  @P6 BRA `(.L_x_165) ;  /* 0x0000000000f86947 */ /* 0x000fea0003800000 */
[----:B------:R-:W-:Y:S02]  /*70c0*/  IMAD.SHL.U32 R19, R19, 0x80, RZ ;  /* 0x0000008013137824 */ /* 0x000fe400078e00ff */
[----:B------:R-:W-:Y:S02]  /*70d0*/  IMAD.SHL.U32 R20, R20, 0x80, RZ ;  /* 0x0000008014147824 */ /* 0x000fe400078e00ff */
[----:B------:R-:W-:Y:S02]  /*70e0*/  IMAD.MOV.U32 R21, RZ, RZ, RZ ;  /* 0x000000ffff157224 */ /* 0x000fe400078e00ff */
[----:B------:R-:W-:Y:S02]  /*70f0*/  IMAD.MOV.U32 R4, RZ, RZ, R10 ;  /* 0x000000ffff047224 */ /* 0x000fe400078e000a */
[----:B------:R-:W-:Y:S02]  /*7100*/  IMAD.MOV.U32 R5, RZ, RZ, R0 ;  /* 0x000000ffff057224 */ /* 0x000fe400078e0000 */
[----:B------:R-:W-:-:S07]  /*7110*/  IMAD.MOV.U32 R6, RZ, RZ, R12 ;  /* 0x000000ffff067224 */ /* 0x000fce00078e000c */
.L_x_169:
[----:B------:R-:W0:Y:S01]  /*7120*/  S2R R14, SR_CgaCtaId ;  /* 0x00000000000e7919 */ /* 0x000e220000008800 */
[----:B------:R-:W-:Y:S01]  /*7130*/  MOV R7, 0x400 ;  /* 0x0000040000077802 */ /* 0x000fe20000000f00 */
[----:B------:R-:W1:Y:S03]  /*7140*/  @!P2 LDC R9, c[0x0][0x500] ;  /* 0x00014000ff09ab82 */ /* 0x000e660000000800 */
[----:B0-----:R-:W-:Y:S02]  /*7150*/  LEA R15, R14, R7, 0x18 ;  /* 0x000000070e0f7211 */ /* 0x001fe400078ec0ff */
[----:B------:R-:W-:-:S03]  /*7160*/  SHF.L.U32 R7, R5, 0x1f, RZ ;  /* 0x0000001f05077819 */ /* 0x000fc600000006ff */
[----:B------:R-:W-:-:S04]  /*7170*/  IMAD R14, R6, 0x8, R15 ;  /* 0x00000008060e7824 */ /* 0x000fc800078e020f */
[----:B------:R-:W0:Y:S02]  /*7180*/  SYNCS.PHASECHK.TRANS64.TRYWAIT P1, [R14+URZ+0x18], R7 ;  /* 0x000018070e0075a7 */ /* 0x000e24000802017f */
[----:B01----:R-:W-:Y:S05]  /*7190*/  @!P1 BRA `(.L_x_166) ;  /* 0x0000000c00749947 */ /* 0x003fea0003800000 */
.L_x_185:
[----:B0-----:R-:W-:Y:S01]  /*71a0*/  PRMT R7, R11, 0x9910, RZ ;  /* 0x000099100b077816 */ /* 0x001fe200000000ff */
[----:B------:R0:W-:Y:S03]  /*71b0*/  @!P2 SYNCS.ARRIVE.TRANS64 RZ, [R14+URZ], R9 ;  /* 0x000000090effa9a7 */ /* 0x0001e6000800003f */
[----:B------:R-:W-:-:S13]  /*71c0*/  ISETP.NE.AND P1, PT, R7, 0x2, PT ;  /* 0x000000020700780c */ /* 0x000fda0003f25270 */
[----:B0-----:R-:W-:Y:S05]  /*71d0*/  @P1 BRA `(.L_x_167) ;  /* 0x0000000000041947 */ /* 0x001fea0003800000 */
[----:B------:R-:W-:Y:S01]  /*71e0*/  BPT.TRAP 0x1 ;  /* 0x000000040000795c */ /* 0x000fe20000300000 */
.L_x_167:
[----:B------:R-:W-:Y:S05]  /*71f0*/  @P0 BRA `(.L_x_168) ;  /* 0x0000000000040947 */ /* 0x000fea0003800000 */
[----:B------:R-:W-:Y:S01]  /*7200*/  BPT.TRAP 0x1 ;  /* 0x000000040000795c */ /* 0x000fe20000300000 */
.L_x_168:
[----:B------:R-:W-:Y:S01]  /*7210*/  IMAD R15, R6, 0x8000, R15 ;  /* 0x00008000060f7824 */ /* 0x000fe200078e020f */
[----:B------:R-:W-:Y:S01]  /*7220*/  R2UR UR34, R21 ;  /* 0x00000000152272ca */ /* 0x000fe200000e0000 */
[----:B------:R-:W-:Y:S01]  /*7230*/  VIADD R4, R4, 0xffffffff ;  /* 0xffffffff04047836 */ /* 0x000fe20000000000 */
[----:B------:R-:W-:Y:S01]  /*7240*/  R2UR UR33, R14 ;  /* 0x000000000e2172ca */ /* 0x000fe200000e0000 */
[----:B------:R-:W-:Y:S01]  /*7250*/  UIADD3 UR6, UP0, UR22, 0xf0, URZ ;  /* 0x000000f016067890 */ /* 0x000fe2000ff1e03f */
[----:B------:R-:W-:Y:S01]  /*7260*/  R2UR UR8, R15 ;  /* 0x000000000f0872ca */ /* 0x000fe200000e0000 */
[----:B------:R-:W-:Y:S01]  /*7270*/  UIADD3 UR30, UP1, UR22, 0x1f0, URZ ;  /* 0x000001f0161e7890 */ /* 0x000fe2000ff3e03f */
[----:B------:R-:W-:Y:S01]  /*7280*/  R2UR UR35, R19 ;  /* 0x00000000132372ca */ /* 0x000fe200000e0000 */
[----:B------:R-:W-:Y:S01]  /*7290*/  UIADD3.X UR7, URZ, UR23, URZ, UP0, !UPT ;  /* 0x000000173f077290 */ /* 0x000fe200087fe43f */
[----:B------:R-:W-:Y:S01]  /*72a0*/  R2UR UR36, R8 ;  /* 0x00000000082472ca */ /* 0x000fe200000e0000 */
[----:B------:R-:W-:Y:S01]  /*72b0*/  UIADD3.X UR31, URZ, UR23, URZ, UP1, !UPT ;  /* 0x000000173f1f7290 */ /* 0x000fe20008ffe43f */
[----:B------:R-:W-:Y:S01]  /*72c0*/  R2UR UR19, R20 ;  /* 0x00000000141372ca */ /* 0x000fe200000e0000 */
[----:B------:R-:W-:Y:S01]  /*72d0*/  VIADD R6, R6, 0x1 ;  /* 0x0000000106067836 */ /* 0x000fe20000000000 */
[----:B------:R-:W-:Y:S01]  /*72e0*/  ISETP.GT.AND P3, PT, R4, 0x1, PT ;  /* 0x000000010400780c */ /* 0x000fe20003f64270 */
[----:B------:R-:W-:Y:S01]  /*72f0*/  UIADD3 UR26, UR34, 0x40, URZ ;  /* 0x00000040221a7890 */ /* 0x000fe2000fffe03f */
[----:B------:R-:W-:Y:S01]  /*7300*/  VIADD R21, R21, 0x80 ;  /* 0x0000008015157836 */ /* 0x000fe20000000000 */
[----:B------:R-:W-:Y:S01]  /*7310*/  UMOV UR14, 0x0 ;  /* 0x00000000000e7882 */ /* 0x000fe20000000000 */
[----:B------:R-:W-:Y:S01]  /*7320*/  UMOV UR15, 0x10000000 ;  /* 0x10000000000f7882 */ /* 0x000fe20000000000 */
[----:B------:R-:W-:Y:S01]  /*7330*/  UIADD3 UR32, UR8, 0x100, URZ ;  /* 0x0000010008207890 */ /* 0x000fe2000fffe03f */
[----:B------:R-:W-:Y:S01]  /*7340*/  ISETP.NE.AND P1, PT, R6, 0x3, PT ;  /* 0x000000030600780c */ /* 0x000fe20003f25270 */
[----:B------:R-:W-:-:S02]  /*7350*/  UIADD3 UR24, UR8, 0x4100, URZ ;  /* 0x0000410008187890 */ /* 0x000fc4000fffe03f */
[----:B------:R-:W-:Y:S01]  /*7360*/  UIADD3 UR16, UR8, 0x18100, URZ ;  /* 0x0001810008107890 */ /* 0x000fe2000fffe03f */
[----:B------:R-:W-:Y:S01]  /*7370*/  SEL R14, RZ, 0x1, P1 ;  /* 0x00000001ff0e7807 */ /* 0x000fe20000800000 */
[----:B------:R-:W-:Y:S01]  /*7380*/  UIADD3 UR8, UR8, 0x1c100, URZ ;  /* 0x0001c10008087890 */ /* 0x000fe2000fffe03f */
[----:B------:R-:W-:Y:S01]  /*7390*/  SEL R6, R6, RZ, P1 ;  /* 0x000000ff06067207 */ /* 0x000fe20000800000 */
[----:B------:R-:W-:Y:S01]  /*73a0*/  UMOV UR25, UR33 ;  /* 0x0000002100197c82 */ /* 0x000fe20008000000 */
[----:B------:R-:W-:Y:S01]  /*73b0*/  UMOV UR27, UR35 ;  /* 0x00000023001b7c82 */ /* 0x000fe20008000000 */
[----:B------:R-:W-:Y:S01]  /*73c0*/  UMOV UR28, UR36 ;  /* 0x00000024001c7c82 */ /* 0x000fe20008000000 */
[----:B------:R-:W-:Y:S01]  /*73d0*/  UMOV UR17, UR33 ;  /* 0x0000002100117c82 */ /* 0x000fe20008000000 */
[----:B------:R-:W-:Y:S01]  /*73e0*/  UMOV UR18, UR34 ;  /* 0x0000002200127c82 */ /* 0x000fe20008000000 */
[----:B------:R-:W-:Y:S01]  /*73f0*/  UMOV UR20, UR36 ;  /* 0x0000002400147c82 */ /* 0x000fe20008000000 */
[----:B------:R0:W-:Y:S01]  /*7400*/  UTMALDG.3D [UR32], [UR6], desc[UR14] ;  /* 0x00000e20060075b4 */ /* 0x0001e20008011000 */
[----:B------:R-:W-:Y:S01]  /*7410*/  UMOV UR9, UR33 ;  /* 0x0000002100097c82 */ /* 0x000fe20008000000 */
[----:B------:R-:W-:Y:S01]  /*7420*/  UMOV UR11, UR19 ;  /* 0x00000013000b7c82 */ /* 0x000fe20008000000 */
[----:B------:R-:W-:Y:S01]  /*7430*/  UMOV UR12, UR36 ;  /* 0x00000024000c7c82 */ /* 0x000fe20008000000 */
[----:B------:R-:W-:Y:S01]  /*7440*/  UMOV UR10, UR26 ;  /* 0x0000001a000a7c82 */ /* 0x000fe20008000000 */
[----:B------:R-:W-:Y:S01]  /*7450*/  LOP3.LUT R5, R5, R14, RZ, 0x3c, !PT ;  /* 0x0000000e05057212 */ /* 0x000fe200078e3cff */
[----:B------:R0:W-:Y:S01]  /*7460*/  UTMALDG.3D [UR24], [UR6], desc[UR14] ;  /* 0x00000e18060075b4 */ /* 0x0001e20008011000 */
[----:B------:R0:W-:Y:S01]  /*7470*/  UTMALDG.3D [UR16], [UR30], desc[UR14] ;  /* 0x00000e101e0075b4 */ /* 0x0001e20008011000 */
[----:B------:R0:W-:Y:S02]  /*7480*/  UTMALDG.3D [UR8], [UR30], desc[UR14] ;  /* 0x00000e081e0075b4 */ /* 0x0001e40008011000 */
[----:B0-----:R-:W-:Y:S05]  /*7490*/  @P3 BRA `(.L_x_169) ;  /* 0xfffffffc00203947 */ /* 0x001fea000383ffff */
.L_x_165:
[----:B------:R-:W-:Y:S05]  /*74a0*/  BSYNC B1 ;  /* 0x0000000000017941 */ /* 0x000fea0003800000 */
.L_x_164:
[----:B------:R-:W-:Y:S01]  /*74b0*/  LOP3.LUT P3, RZ, R13, 0xff, RZ, 0xc0, !PT ;  /* 0x000000ff0dff7812 */ /* 0x000fe2000786c0ff */
[----:B------:R-:W-:Y:S01]  /*74c0*/  IMAD.IADD R12, R3, 0x1, R12 ;  /* 0x00000001030c7824 */ /* 0x000fe200078e020c */
[----:B------:R-:W-:Y:S01]  /*74d0*/  IADD3 R16, P4, R16, UR38, RZ ;  /* 0x0000002610107c10 */ /* 0x000fe2000ff9e0ff */
[----:B------:R-:W-:Y:S01]  /*74e0*/  ULDC.64 UR6, c[0x0][0x650] ;  /* 0x0001940000067ab9 */ /* 0x000fe20000000a00 */
[----:B------:R-:W-:Y:S01]  /*74f0*/  BSSY B1, `(.L_x_170) ;  /* 0x000006a000017945 */ /* 0x000fe20003800000 */
[----:B------:R-:W-:Y:S01]  /*7500*/  IMAD.MOV.U32 R19, RZ, RZ, -0x1 ;  /* 0xffffffffff137424 */ /* 0x000fe200078e00ff */
[----:B------:R-:W-:Y:S01]  /*7510*/  ISETP.GT.U32.AND P1, PT, R12, 0x2, PT ;  /* 0x000000020c00780c */ /* 0x000fe20003f24070 */
[----:B------:R-:W-:Y:S01]  /*7520*/  IMAD.MOV.U32 R20, RZ, RZ, -0x1 ;  /* 0xffffffffff147424 */ /* 0x000fe200078e00ff */
[----:B------:R-:W-:Y:S01]  /*7530*/  IADD3.X R17, R17, UR41, RZ, P4, !PT ;  /* 0x0000002911117c10 */ /* 0x000fe2000a7fe4ff */
[----:B------:R-:W-:Y:S01]  /*7540*/  IMAD.MOV.U32 R8, RZ, RZ, -0x1 ;  /* 0xffffffffff087424 */ /* 0x000fe200078e00ff */
[----:B------:R-:W-:-:S02]  /*7550*/  ISETP.LT.U32.AND P1, PT, R3, 0x3, P1 ;  /* 0x000000030300780c */ /* 0x000fc40000f21070 */
[----:B------:R-:W-:Y:S01]  /*7560*/  PRMT R13, RZ, 0x7610, R13 ;  /* 0x00007610ff0d7816 */ /* 0x000fe2000000000d */
[----:B------:R-:W0:Y:S01]  /*7570*/  @P3 S2R R5, SR_CgaCtaId ;  /* 0x0000000000053919 */ /* 0x000e220000008800 */
[----:B------:R-:W-:-:S04]  /*7580*/  @P3 MOV R4, 0x400 ;  /* 0x0000040000043802 */ /* 0x000fc80000000f00 */
[----:B0-----:R-:W-:Y:S01]  /*7590*/  @P3 LEA R6, R5, R4, 0x18 ;  /* 0x0000000405063211 */ /* 0x001fe200078ec0ff */
[----:B------:R-:W-:-:S03]  /*75a0*/  IMAD.WIDE.U32 R4, R12, -0x55555555, RZ ;  /* 0xaaaaaaab0c047825 */ /* 0x000fc600078e00ff */
[----:B------:R0:W-:Y:S01]  /*75b0*/  @P3 SYNCS.ARRIVE.TRANS64.A1T0 RZ, [R6+URZ+0x48], RZ ;  /* 0x000048ff06ff39a7 */ /* 0x0001e2000810003f */
[----:B------:R-:W-:Y:S02]  /*75c0*/  ISETP.GE.U32.AND P3, PT, R3, 0x3, PT ;  /* 0x000000030300780c */ /* 0x000fe40003f66070 */
[----:B------:R-:W-:Y:S02]  /*75d0*/  SHF.R.U32.HI R7, RZ, 0x1, R5 ;  /* 0x00000001ff077819 */ /* 0x000fe40000011605 */
[----:B------:R-:W-:Y:S02]  /*75e0*/  SEL R5, RZ, 0x1, !P1 ;  /* 0x00000001ff057807 */ /* 0x000fe40004800000 */
[----:B------:R-:W-:Y:S01]  /*75f0*/  ISETP.GE.U32.AND P1, PT, R16, UR6, PT ;  /* 0x0000000610007c0c */ /* 0x000fe2000bf26070 */
[----:B------:R-:W-:Y:S01]  /*7600*/  IMAD R12, R7, -0x3, R12 ;  /* 0xfffffffd070c7824 */ /* 0x000fe200078e020c */
[----:B------:R-:W-:Y:S02]  /*7610*/  LOP3.LUT R0, R0, R5, RZ, 0x3c, !PT ;  /* 0x0000000500007212 */ /* 0x000fe400078e3cff */
[----:B------:R-:W-:-:S02]  /*7620*/  ISETP.GE.U32.AND.EX P1, PT, R17, UR7, PT, P1 ;  /* 0x0000000711007c0c */ /* 0x000fc4000bf26110 */
[----:B------:R-:W-:Y:S02]  /*7630*/  PRMT R4, RZ, 0x7610, R4 ;  /* 0x00007610ff047816 */ /* 0x000fe40000000004 */
[----:B------:R-:W-:-:S09]  /*7640*/  @P3 LOP3.LUT R0, R0, 0x1, R7, 0x78, !PT ;  /* 0x0000000100003812 */ /* 0x000fd200078e7807 */
[----:B0-----:R-:W-:Y:S05]  /*7650*/  @P1 BRA `(.L_x_171) ;  /* 0x00000004004c1947 */ /* 0x001fea0003800000 */
[----:B------:R-:W-:Y:S01]  /*7660*/  ULDC.64 UR6, c[0x0][0x628] ;  /* 0x00018a0000067ab9 */ /* 0x000fe20000000a00 */
[----:B------:R-:W0:Y:S01]  /*7670*/  S2R R15, SR_CTAID.X ;  /* 0x00000000000f7919 */ /* 0x000e220000002500 */
[----:B------:R-:W-:Y:S01]  /*7680*/  ISETP.NE.U32.AND P1, PT, RZ, UR6, PT ;  /* 0x00000006ff007c0c */ /* 0x000fe2000bf25070 */
[----:B------:R-:W-:Y:S01]  /*7690*/  ULDC UR9, c[0x0][0x630] ;  /* 0x00018c0000097ab9 */ /* 0x000fe20000000800 */
[----:B------:R-:W-:Y:S01]  /*76a0*/  IMAD.MOV.U32 R4, RZ, RZ, R16 ;  /* 0x000000ffff047224 */ /* 0x000fe200078e0010 */
[----:B------:R-:W1:Y:S01]  /*76b0*/  S2R R14, SR_CTAID.Y ;  /* 0x00000000000e7919 */ /* 0x000e620000002600 */
[----:B------:R-:W-:Y:S01]  /*76c0*/  ISETP.NE.AND.EX P1, PT, RZ, UR7, PT, P1 ;  /* 0x00000007ff007c0c */ /* 0x000fe2000bf25310 */
[----:B------:R-:W-:-:S12]  /*76d0*/  IMAD.MOV.U32 R5, RZ, RZ, R17 ;  /* 0x000000ffff057224 */ /* 0x000fd800078e0011 */
[----:B------:R-:W-:Y:S05]  /*76e0*/  @!P1 BRA `(.L_x_172) ;  /* 0x0000000000289947 */ /* 0x000fea0003800000 */
[----:B------:R-:W-:Y:S02]  /*76f0*/  ULDC UR8, c[0x0][0x634] ;  /* 0x00018d0000087ab9 */ /* 0x000fe40000000800 */
[----:B------:R-:W-:-:S05]  /*7700*/  IADD3 R9, P1, R16, UR8, RZ ;  /* 0x0000000810097c10 */ /* 0x000fca000ff3e0ff */
[----:B------:R-:W-:-:S04]  /*7710*/  IMAD.X R19, RZ, RZ, R17, P1 ;  /* 0x000000ffff137224 */ /* 0x000fc800008e0611 */
[----:B------:R-:W-:-:S04]  /*7720*/  IMAD.WIDE.U32 R6, R19, UR6, RZ ;  /* 0x0000000613067c25 */ /* 0x000fc8000f8e00ff */
[----:B------:R-:W-:-:S04]  /*7730*/  IMAD.WIDE.U32 R6, P1, R9, UR7, R6 ;  /* 0x0000000709067c25 */ /* 0x000fc8000f820006 */
[----:B------:R-:W-:-:S04]  /*7740*/  IMAD.WIDE.U32 R8, R9, UR6, RZ ;  /* 0x0000000609087c25 */ /* 0x000fc8000f8e00ff */
[----:B------:R-:W-:Y:S01]  /*7750*/  IMAD.X R5, RZ, RZ, RZ, P1 ;  /* 0x000000ffff057224 */ /* 0x000fe200008e06ff */
[----:B------:R-:W-:Y:S01]  /*7760*/  IADD3 RZ, P1, R9, R6, RZ ;  /* 0x0000000609ff7210 */ /* 0x000fe20007f3e0ff */
[----:B------:R-:W-:-:S04]  /*7770*/  IMAD.MOV.U32 R4, RZ, RZ, R7 ;  /* 0x000000ffff047224 */ /* 0x000fc800078e0007 */
[----:B------:R-:W-:-:S08]  /*7780*/  IMAD.WIDE.U32.X R4, R19, UR7, R4, P1 ;  /* 0x0000000713047c25 */ /* 0x000fd000088e0404 */
.L_x_172:
[--C-:B------:R-:W-:Y:S01]  /*7790*/  SHF.R.U64 R8, R4, UR9, R5.reuse ;  /* 0x0000000904087c19 */ /* 0x100fe20008001205 */
[----:B------:R-:W-:Y:S01]  /*77a0*/  ULDC.64 UR6, c[0x0][0x620] ;  /* 0x0001880000067ab9 */ /* 0x000fe20000000a00 */
[----:B------:R-:W-:Y:S01]  /*77b0*/  SHF.R.U32.HI R4, RZ, UR9, R5 ;  /* 0x00000009ff047c19 */ /* 0x000fe20008011605 */
[----:B------:R-:W2:Y:S01]  /*77c0*/  LDC R24, c[0x0][0x144] ;  /* 0x00005100ff187b82 */ /* 0x000ea20000000800 */
[----:B------:R-:W-:Y:S01]  /*77d0*/  IADD3 R7, P1, RZ, -R8, RZ ;  /* 0x80000008ff077210 */ /* 0x000fe20007f3e0ff */
[----:B------:R-:W-:Y:S01]  /*77e0*/  ULDC.64 UR10, c[0x0][0x640] ;  /* 0x00019000000a7ab9 */ /* 0x000fe20000000a00 */
[----:B0-----:R-:W-:Y:S01]  /*77f0*/  I2FP.F32.U32 R9, R15 ;  /* 0x0000000f00097245 */ /* 0x001fe20000201000 */
[----:B------:R-:W-:Y:S02]  /*7800*/  ULDC UR8, c[0x0][0x608] ;  /* 0x0001820000087ab9 */ /* 0x000fe40000000800 */
[----:B------:R-:W-:Y:S01]  /*7810*/  IMAD.X R4, RZ, RZ, ~R4, P1 ;  /* 0x000000ffff047224 */ /* 0x000fe200008e0e04 */
[----:B------:R-:W-:Y:S01]  /*7820*/  ISETP.NE.U32.AND P1, PT, RZ, UR10, PT ;  /* 0x0000000aff007c0c */ /* 0x000fe2000bf25070 */
[----:B------:R-:W0:Y:S02]  /*7830*/  LDC R21, c[0x0][0x148] ;  /* 0x00005200ff157b82 */ /* 0x000e240000000800 */
[----:B------:R-:W-:Y:S01]  /*7840*/  IMAD R6, R4, UR6, RZ ;  /* 0x0000000604067c24 */ /* 0x000fe2000f8e02ff */
[----:B------:R-:W-:Y:S01]  /*7850*/  ISETP.NE.AND.EX P1, PT, RZ, UR11, PT, P1 ;  /* 0x0000000bff007c0c */ /* 0x000fe2000bf25310 */
[----:B------:R-:W-:Y:S01]  /*7860*/  IMAD.WIDE.U32 R4, R7, UR6, R16 ;  /* 0x0000000607047c25 */ /* 0x000fe2000f8e0010 */
[----:B------:R-:W-:-:S03]  /*7870*/  ULDC UR6, c[0x0][0x150] ;  /* 0x0000540000067ab9 */ /* 0x000fc60000000800 */
[----:B------:R-:W-:Y:S02]  /*7880*/  IMAD R7, R7, UR7, R6 ;  /* 0x0000000707077c24 */ /* 0x000fe4000f8e0206 */
[----:B------:R-:W-:Y:S01]  /*7890*/  FMUL R6, R9, UR6 ;  /* 0x0000000609067c20 */ /* 0x000fe20008400000 */
[----:B------:R-:W-:Y:S01]  /*78a0*/  ULDC UR6, c[0x0][0x618] ;  /* 0x0001860000067ab9 */ /* 0x000fe20000000800 */
[----:B------:R-:W-:Y:S01]  /*78b0*/  ULDC UR7, c[0x0][0x154] ;  /* 0x0000550000077ab9 */ /* 0x000fe20000000800 */
[----:B------:R-:W-:-:S03]  /*78c0*/  IMAD.IADD R5, R5, 0x1, R7 ;  /* 0x0000000105057824 */ /* 0x000fc600078e0207 */
[----:B------:R-:W3:Y:S02]  /*78d0*/  F2I.U32.TRUNC.NTZ R6, R6 ;  /* 0x0000000600067305 */ /* 0x000ee4000020f000 */
[----:B------:R-:W-:Y:S02]  /*78e0*/  SHF.R.U64 R9, R4, UR6, R5 ;  /* 0x0000000604097c19 */ /* 0x000fe40008001205 */
[----:B-1----:R-:W-:-:S05]  /*78f0*/  I2FP.F32.U32 R4, R14 ;  /* 0x0000000e00047245 */ /* 0x002fca0000201000 */
[----:B------:R-:W-:Y:S01]  /*7900*/  FMUL R22, R4, UR7 ;  /* 0x0000000704167c20 */ /* 0x000fe20008400000 */
[----:B------:R-:W-:Y:S01]  /*7910*/  SHF.R.U32.HI R4, RZ, UR6, R5 ;  /* 0x00000006ff047c19 */ /* 0x000fe20008011605 */
[----:B------:R-:W-:-:S03]  /*7920*/  ULDC UR6, c[0x0][0x658] ;  /* 0x0001960000067ab9 */ /* 0x000fc60000000800 */
[--C-:B------:R-:W-:Y:S01]  /*7930*/  SHF.R.U64 R20, R9, UR8, R4.reuse ;  /* 0x0000000809147c19 */ /* 0x100fe20008001204 */
[----:B------:R-:W1:Y:S01]  /*7940*/  F2I.U32.TRUNC.NTZ R22, R22 ;  /* 0x0000001600167305 */ /* 0x000e62000020f000 */
[----:B------:R-:W-:Y:S01]  /*7950*/  SHF.R.U32.HI R5, RZ, UR8, R4 ;  /* 0x00000008ff057c19 */ /* 0x000fe20008011604 */
[----:B---3--:R-:W-:-:S03]  /*7960*/  IMAD.MOV R6, RZ, RZ, -R6 ;  /* 0x000000ffff067224 */ /* 0x008fc600078e0a06 */
[----:B------:R-:W-:Y:S01]  /*7970*/  SHF.R.U64 R19, R20, UR6, R5 ;  /* 0x0000000614137c19 */ /* 0x000fe20008001205 */
[----:B--2---:R-:W-:Y:S01]  /*7980*/  IMAD R15, R24, R6, R15 ;  /* 0x00000006180f7224 */ /* 0x004fe200078e020f */
[----:B------:R-:W-:-:S03]  /*7990*/  SHF.R.U32.HI R23, RZ, UR6, R5 ;  /* 0x00000006ff177c19 */ /* 0x000fc60008011605 */
[----:B------:R-:W-:Y:S02]  /*79a0*/  IMAD.MOV.U32 R4, RZ, RZ, R19 ;  /* 0x000000ffff047224 */ /* 0x000fe400078e0013 */
[----:B------:R-:W-:Y:S01]  /*79b0*/  IMAD.MOV.U32 R5, RZ, RZ, R23 ;  /* 0x000000ffff057224 */ /* 0x000fe200078e0017 */
[----:B-1----:R-:W-:Y:S06]  /*79c0*/  @!P1 BRA `(.L_x_173) ;  /* 0x0000000000289947 */ /* 0x002fec0003800000 */
[----:B------:R-:W-:Y:S02]  /*79d0*/  ULDC UR6, c[0x0][0x64c] ;  /* 0x0001930000067ab9 */ /* 0x000fe40000000800 */
[----:B------:R-:W-:-:S05]  /*79e0*/  IADD3 R5, P1, R19, UR6, RZ ;  /* 0x0000000613057c10 */ /* 0x000fca000ff3e0ff */
[----:B------:R-:W-:-:S04]  /*79f0*/  IMAD.X R23, RZ, RZ, R23, P1 ;  /* 0x000000ffff177224 */ /* 0x000fc800008e0617 */
[----:B------:R-:W-:-:S04]  /*7a00*/  IMAD.WIDE.U32 R6, R23, UR10, RZ ;  /* 0x0000000a17067c25 */ /* 0x000fc8000f8e00ff */
[----:B------:R-:W-:-:S04]  /*7a10*/  IMAD.WIDE.U32 R6, P1, R5, UR11, R6 ;  /* 0x0000000b05067c25 */ /* 0x000fc8000f820006 */
[----:B------:R-:W-:-:S04]  /*7a20*/  IMAD.WIDE.U32 R4, R5, UR10, RZ ;  /* 0x0000000a05047c25 */ /* 0x000fc8000f8e00ff */
[----:B------:R-:W-:Y:S01]  /*7a30*/  IMAD.MOV.U32 R4, RZ, RZ, R7 ;  /* 0x000000ffff047224 */ /* 0x000fe200078e0007 */
[----:B------:R-:W-:Y:S01]  /*7a40*/  IADD3 RZ, P3, R5, R6, RZ ;  /* 0x0000000605ff7210 */ /* 0x000fe20007f7e0ff */
[----:B------:R-:W-:-:S04]  /*7a50*/  IMAD.X R5, RZ, RZ, RZ, P1 ;  /* 0x000000ffff057224 */ /* 0x000fc800008e06ff */
[----:B------:R-:W-:-:S08]  /*7a60*/  IMAD.WIDE.U32.X R4, R23, UR11, R4, P3 ;  /* 0x0000000b17047c25 */ /* 0x000fd000098e0404 */
.L_x_173:
[----:B------:R-:W-:Y:S01]  /*7a70*/  ISETP.NE.AND P1, PT, R2, 0x1, PT ;  /* 0x000000010200780c */ /* 0x000fe20003f25270 */
[----:B------:R-:W-:Y:S01]  /*7a80*/  ULDC UR6, c[0x0][0x648] ;  /* 0x0001920000067ab9 */ /* 0x000fe20000000800 */
[----:B------:R-:W-:Y:S01]  /*7a90*/  LOP3.LUT R20, R20, UR5, RZ, 0xc0, !PT ;  /* 0x0000000514147c12 */ /* 0x000fe2000f8ec0ff */
[----:B------:R-:W-:Y:S01]  /*7aa0*/  IMAD.MOV R22, RZ, RZ, -R22 ;  /* 0x000000ffff167224 */ /* 0x000fe200078e0a16 */
[----:B------:R-:W-:Y:S01]  /*7ab0*/  SHF.R.U64 R5, R4, UR6, R5 ;  /* 0x0000000604057c19 */ /* 0x000fe20008001205 */
[----:B------:R-:W-:Y:S01]  /*7ac0*/  ULDC UR6, c[0x0][0x638] ;  /* 0x00018e0000067ab9 */ /* 0x000fe20000000800 */
[----:B------:R-:W-:Y:S01]  /*7ad0*/  LOP3.LUT R6, R9, UR4, RZ, 0xc0, !PT ;  /* 0x0000000409067c12 */ /* 0x000fe2000f8ec0ff */
[----:B------:R-:W-:Y:S02]  /*7ae0*/  ULDC UR7, c[0x0][0x610] ;  /* 0x0001840000077ab9 */ /* 0x000fe40000000800 */
[----:B------:R-:W-:Y:S02]  /*7af0*/  IMAD.MOV R4, RZ, RZ, -R5 ;  /* 0x000000ffff047224 */ /* 0x000fe400078e0a05 */
[----:B------:R-:W-:-:S02]  /*7b00*/  IMAD R20, R5, UR13, R20 ;  /* 0x0000000d05147c24 */ /* 0x000fc4000f8e0214 */
[----:B0-----:R-:W-:Y:S02]  /*7b10*/  @P1 IMAD R15, R21, R22, R14 ;  /* 0x00000016150f1224 */ /* 0x001fe400078e020e */
[----:B------:R-:W-:Y:S01]  /*7b20*/  IMAD R19, R4, UR6, R19 ;  /* 0x0000000604137c24 */ /* 0x000fe2000f8e0213 */
[----:B------:R-:W-:Y:S01]  /*7b30*/  ULDC UR6, c[0x0][0x600] ;  /* 0x0001800000067ab9 */ /* 0x000fe20000000800 */
[----:B------:R-:W-:Y:S02]  /*7b40*/  IMAD R15, R20, UR7, R15 ;  /* 0x00000007140f7c24 */ /* 0x000fe4000f8e020f */
[----:B------:R-:W-:Y:S02]  /*7b50*/  IMAD R6, R19, UR6, R6 ;  /* 0x0000000613067c24 */ /* 0x000fe4000f8e0206 */
[----:B------:R-:W-:-:S03]  /*7b60*/  IMAD.MOV.U32 R4, RZ, RZ, 0x1 ;  /* 0x00000001ff047424 */ /* 0x000fc600078e00ff */
[----:B------:R-:W-:Y:S02]  /*7b70*/  SEL R20, R6, R15, !P1 ;  /* 0x0000000f06147207 */ /* 0x000fe40004800000 */
[----:B------:R-:W-:-:S07]  /*7b80*/  SEL R19, R15, R6, !P1 ;  /* 0x000000060f137207 */ /* 0x000fce0004800000 */
.L_x_171:
[----:B------:R-:W-:Y:S05]  /*7b90*/  BSYNC B1 ;  /* 0x0000000000017941 */ /* 0x000fea0003800000 */
.L_x_170:
[----:B------:R-:W-:-:S13]  /*7ba0*/  LOP3.LUT P1, RZ, R4, 0xff, RZ, 0xc0, !PT ;  /* 0x000000ff04ff7812 */ /* 0x000fda000782c0ff */
[----:B------:R-:W-:Y:S05]  /*7bb0*/  @P1 BRA `(.L_x_174) ;  /* 0xfffffff400241947 */ /* 0x000fea000383ffff */
[----:B------:R-:W-:Y:S05]  /*7bc0*/  BSYNC B0 ;  /* 0x0000000000007941 */ /* 0x000fea0003800000 */
.L_x_162:
[----:B------:R-:W-:-:S03]  /*7bd0*/  UMOV UR6, 0xffffffff ;  /* 0xffffffff00067882 */ /* 0x000fc60000000000 */
[----:B------:R-:W-:Y:S05]  /*7be0*/  BRA.DIV UR6, `(.L_x_175) ;  /* 0x0000000206f47947 */ /* 0x000fea000b800000 */
[----:B------:R-:W-:-:S13]  /*7bf0*/  ELECT P6, URZ, PT ;  /* 0x00000000003f782f */ /* 0x000fda00038c0000 */
.L_x_188:
[----:B------:R-:W-:Y:S04]  /*7c00*/  BSSY B0, `(.L_x_176) ;  /* 0x0000022000007945 */ /* 0x000fe80003800000 */
[----:B------:R-:W-:Y:S05]  /*7c10*/  @!P6 BRA `(.L_x_177) ;  /* 0x000000000080e947 */ /* 0x000fea0003800000 */
[----:B------:R-:W-:-:S04]  /*7c20*/  LOP3.LUT R18, R18, 0x2, RZ, 0xfc, !PT ;  /* 0x0000000212127812 */ /* 0x000fc800078efcff */
[----:B------:R-:W-:-:S13]  /*7c30*/  ISETP.NE.AND P0, PT, R18, 0x3, PT ;  /* 0x000000031200780c */ /* 0x000fda0003f05270 */
[----:B------:R-:W-:Y:S05]  /*7c40*/  @!P0 BRA `(.L_x_178) ;  /* 0x0000000000048947 */ /* 0x000fea0003800000 */
[----:B------:R-:W-:Y:S01]  /*7c50*/  BPT.TRAP 0x1 ;  /* 0x000000040000795c */ /* 0x000fe20000300000 */
.L_x_178:
[----:B------:R-:W0:Y:S01]  /*7c60*/  S2R R3, SR_CgaCtaId ;  /* 0x0000000000037919 */ /* 0x000e220000008800 */
[----:B------:R-:W-:-:S04]  /*7c70*/  MOV R2, 0x400 ;  /* 0x0000040000027802 */ /* 0x000fc80000000f00 */
[----:B0-----:R-:W-:Y:S02]  /*7c80*/  LEA R3, R3, R2, 0x18 ;  /* 0x0000000203037211 */ /* 0x001fe400078ec0ff */
[----:B------:R-:W-:-:S03]  /*7c90*/  SHF.L.U32 R2, R0, 0x1f, RZ ;  /* 0x0000001f00027819 */ /* 0x000fc600000006ff */
[----:B------:R-:W-:-:S04]  /*7ca0*/  VIADD R3, R3, 0x18 ;  /* 0x0000001803037836 */ /* 0x000fc80000000000 */
[C---:B------:R-:W-:Y:S02]  /*7cb0*/  IMAD R7, R12.reuse, 0x8, R3 ;  /* 0x000000080c077824 */ /* 0x040fe400078e0203 */
[----:B------:R-:W-:Y:S02]  /*7cc0*/  VIADD R12, R12, 0x1 ;  /* 0x000000010c0c7836 */ /* 0x000fe40000000000 */
[----:B------:R-:W0:Y:S03]  /*7cd0*/  SYNCS.PHASECHK.TRANS64.TRYWAIT P0, [R7+URZ], R2 ;  /* 0x00000002070075a7 */ /* 0x000e26000800017f */
[----:B------:R-:W-:-:S04]  /*7ce0*/  ISETP.NE.AND P1, PT, R12, 0x3, PT ;  /* 0x000000030c00780c */ /* 0x000fc80003f25270 */
[----:B------:R-:W-:Y:S02]  /*7cf0*/  SEL R5, RZ, 0x1, P1 ;  /* 0x00000001ff057807 */ /* 0x000fe40000800000 */
[----:B------:R-:W-:Y:S02]  /*7d00*/  SEL R12, R12, RZ, P1 ;  /* 0x000000ff0c0c7207 */ /* 0x000fe40000800000 */
[----:B------:R-:W-:-:S03]  /*7d10*/  LOP3.LUT R5, R0, R5, RZ, 0x3c, !PT ;  /* 0x0000000500057212 */ /* 0x000fc600078e3cff */
[----:B------:R-:W-:Y:S01]  /*7d20*/  IMAD R9, R12, 0x8, R3 ;  /* 0x000000080c097824 */ /* 0x000fe200078e0203 */
[----:B------:R-:W-:Y:S01]  /*7d30*/  SHF.L.U32 R4, R5, 0x1f, RZ ;  /* 0x0000001f05047819 */ /* 0x000fe200000006ff */
[----:B0-----:R-:W-:Y:S06]  /*7d40*/  @!P0 BRA `(.L_x_179) ;  /* 0x0000000000bc8947 */ /* 0x001fec0003800000 */
.L_x_189:
[----:B------:R-:W1:Y:S01]  /*7d50*/  SYNCS.PHASECHK.TRANS64.TRYWAIT P0, [R9+URZ], R4 ;  /* 0x00000004090075a7 */ /* 0x000e62000800017f */
[----:B------:R-:W-:-:S05]  /*7d60*/  VIADD R0, R12, 0x1 ;  /* 0x000000010c007836 */ /* 0x000fca0000000000 */
[----:B------:R-:W-:-:S04]  /*7d70*/  ISETP.NE.AND P1, PT, R0, 0x3, PT ;  /* 0x000000030000780c */ /* 0x000fc80003f25270 */
[----:B0-----:R-:W-:Y:S02]  /*7d80*/  SEL R2, RZ, 0x1, P1 ;  /* 0x00000001ff027807 */ /* 0x001fe40000800000 */
[----:B------:R-:W-:Y:S02]  /*7d90*/  SEL R0, R0, RZ, P1 ;  /* 0x000000ff00007207 */ /* 0x000fe40000800000 */
[----:B------:R-:W-:Y:S01]  /*7da0*/  LOP3.LUT R2, R5, R2, RZ, 0x3c, !PT ;  /* 0x0000000205027212 */ /* 0x000fe200078e3cff */
[----:B-1----:R-:W-:Y:S06]  /*7db0*/  @!P0 BRA `(.L_x_180) ;  /* 0x0000000000b48947 */ /* 0x002fec0003800000 */
.L_x_190:
[----:B------:R-:W-:Y:S01]  /*7dc0*/  IMAD R3, R0, 0x8, R3 ;  /* 0x0000000800037824 */ /* 0x000fe200078e0203 */
[----:B------:R-:W-:-:S07]  /*7dd0*/  SHF.L.U32 R0, R2, 0x1f, RZ ;  /* 0x0000001f02007819 */ /* 0x000fce00000006ff */
.L_x_181:
[----:B-1----:R1:W2:Y:S02]  /*7de0*/  SYNCS.PHASECHK.TRANS64.TRYWAIT P0, [R3+URZ], R0 ;  /* 0x00000000030075a7 */ /* 0x0022a4000800017f */
[----:B--2---:R-:W-:Y:S05]  /*7df0*/  @!P0 NANOSLEEP.SYNCS 0x989680 ;  /* 0x009896800000895d */ /* 0x004fea0003900000 */
[----:B------:R-:W2:Y:S02]  /*7e00*/  @!P0 SYNCS.PHASECHK.TRANS64 P0, [R3+URZ], R0 ;  /* 0x00000000030085a7 */ /* 0x000ea4000800007f */
[----:B--2---:R-:W-:Y:S05]  /*7e10*/  @!P0 BRA `(.L_x_181) ;  /* 0xfffffffc00f08947 */ /* 0x004fea000383ffff */
.L_x_177:
[----:B------:R-:W-:Y:S05]  /*7e20*/  BSYNC B0 ;  /* 0x0000000000007941 */ /* 0x000fea0003800000 */
.L_x_176:
[----:B------:R-:W-:Y:S05]  /*7e30*/  EXIT ;  /* 0x000000000000794d */ /* 0x000fea0003800000 */
.L_x_17:
[----:B-1----:R1:W2:Y:S02]  /*7e40*/  SYNCS.PHASECHK.TRANS64.TRYWAIT P1, [R3+URZ], R0 ;  /* 0x00000000030075a7 */ /* 0x0022a4000802017f */
[----:B--2---:R-:W-:Y:S05]  /*7e50*/  @!P1 NANOSLEEP.SYNCS 0x989680 ;  /* 0x009896800000995d */ /* 0x004fea0003900000 */
[----:B------:R-:W2:Y:S02]  /*7e60*/  @!P1 SYNCS.PHASECHK.TRANS64 P1, [R3+URZ], R0 ;  /* 0x00000000030095a7 */ /* 0x000ea4000802007f */
[----:B--2---:R-:W-:Y:S05]  /*7e70*/  @!P1 BRA `(.L_x_17) ;  /* 0xfffffffc00f09947 */ /* 0x004fea000383ffff */
[----:B------:R-:W-:Y:S05]  /*7e80*/  BRA `(.L_x_16) ;  /* 0xffffff9400807947 */ /* 0x000fea000383ffff */
.L_x_22:
[----:B-1----:R-:W-:-:S04]  /*7e90*/  IMAD.U32 R4, RZ, RZ, UR8 ;  /* 0x00000008ff047e24 */ /* 0x002fc8000f8e00ff */
[----:B------:R1:W2:Y:S03]  /*7ea0*/  SYNCS.PHASECHK.TRANS64.TRYWAIT P1, [R4+URZ], R3 ;  /* 0x00000003040075a7 */ /* 0x0002a6000802017f */
[----:B--2---:R-:W-:Y:S05]  /*7eb0*/  @!P1 NANOSLEEP.SYNCS 0x989680 ;  /* 0x009896800000995d */ /* 0x004fea0003900000 */
[----:B------:R-:W2:Y:S02]  /*7ec0*/  @!P1 SYNCS.PHASECHK.TRANS64 P1, [R4+URZ], R3 ;  /* 0x00000003040095a7 */ /* 0x000ea4000802007f */
[----:B--2---:R-:W-:Y:S05]  /*7ed0*/  @!P1 BRA `(.L_x_22) ;  /* 0xfffffffc00ec9947 */ /* 0x004fea000383ffff */
[----:B------:R-:W-:Y:S05]  /*7ee0*/  BRA `(.L_x_21) ;  /* 0xffffff9800bc7947 */ /* 0x000fea000383ffff */
.L_x_163:
[----:B------:R-:W-:Y:S01]  /*7ef0*/  BSSY B1, `(.L_x_182) ;  /* 0x0000006000017945 */ /* 0x000fe20003800000 */
[----:B------:R-:W-:-:S07]  /*7f00*/  IMAD.MOV.U32 R15, RZ, RZ, -0x1 ;  /* 0xffffffffff0f7424 */ /* 0x000fce00078e00ff */
[----:B------:R-:W-:Y:S05]  /*7f10*/  WARPSYNC.COLLECTIVE R15, `(.L_x_183) ;  /* 0x000000000f0c7348 */ /* 0x000fea0003c00000 */
[----:B------:R-:W-:Y:S02]  /*7f20*/  ELECT P6, UR62, PT ;  /* 0x00000000003e782f */ /* 0x000fe400038c0000 */
[----:B------:R-:W-:Y:S01]  /*7f30*/  MOV R14, UR62 ;  /* 0x0000003e000e7c02 */ /* 0x000fe20008000f00 */
[----:B------:R-:W-:Y:S10]  /*7f40*/  ENDCOLLECTIVE ;  /* 0x000000000000791b */ /* 0x000ff40003800000 */
.L_x_183:
[----:B------:R-:W-:Y:S05]  /*7f50*/  BSYNC B1 ;  /* 0x0000000000017941 */ /* 0x000fea0003800000 */
.L_x_182:
[----:B------:R-:W-:Y:S05]  /*7f60*/  BRA `(.L_x_184) ;  /* 0xfffffff000447947 */ /* 0x000fea000383ffff */
.L_x_166:
[----:B0-----:R0:W1:Y:S02]  /*7f70*/  SYNCS.PHASECHK.TRANS64.TRYWAIT P1, [R14+URZ+0x18], R7 ;  /* 0x000018070e0075a7 */ /* 0x001064000802017f */
[----:B-1----:R-:W-:Y:S05]  /*7f80*/  @!P1 NANOSLEEP.SYNCS 0x989680 ;  /* 0x009896800000995d */ /* 0x002fea0003900000 */
[----:B------:R-:W1:Y:S02]  /*7f90*/  @!P1 SYNCS.PHASECHK.TRANS64 P1, [R14+URZ+0x18], R7 ;  /* 0x000018070e0095a7 */ /* 0x000e64000802007f */
[----:B-1----:R-:W-:Y:S05]  /*7fa0*/  @!P1 BRA `(.L_x_166) ;  /* 0xfffffffc00f09947 */ /* 0x002fea000383ffff */
[----:B------:R-:W-:Y:S05]  /*7fb0*/  BRA `(.L_x_185) ;  /* 0xfffffff000787947 */ /* 0x000fea000383ffff */
.L_x_175:
[----:B------:R-:W-:Y:S01]  /*7fc0*/  BSSY B0, `(.L_x_186) ;  /* 0x0000006000007945 */ /* 0x000fe20003800000 */
[----:B------:R-:W-:-:S07]  /*7fd0*/  IMAD.MOV.U32 R15, RZ, RZ, -0x1 ;  /* 0xffffffffff0f7424 */ /* 0x000fce00078e00ff */
[----:B------:R-:W-:Y:S05]  /*7fe0*/  WARPSYNC.COLLECTIVE R15, `(.L_x_187) ;  /* 0x000000000f0c7348 */ /* 0x000fea0003c00000 */
[----:B------:R-:W-:Y:S02]  /*7ff0*/  ELECT P6, UR62, PT ;  /* 0x00000000003e782f */ /* 0x000fe400038c0000 */
[----:B------:R-:W-:Y:S01]  /*8000*/  MOV R14, UR62 ;  /* 0x0000003e000e7c02 */ /* 0x000fe20008000f00 */
[----:B------:R-:W-:Y:S10]  /*8010*/  ENDCOLLECTIVE ;  /* 0x000000000000791b */ /* 0x000ff40003800000 */
.L_x_187:
[----:B------:R-:W-:Y:S05]  /*8020*/  BSYNC B0 ;  /* 0x0000000000007941 */ /* 0x000fea0003800000 */
.L_x_186:
[----:B------:R-:W-:Y:S05]  /*8030*/  BRA `(.L_x_188) ;  /* 0xfffffff800f07947 */ /* 0x000fea000383ffff */
.L_x_179:
[----:B0-----:R0:W1:Y:S02]  /*8040*/  SYNCS.PHASECHK.TRANS64.TRYWAIT P0, [R7+URZ], R2 ;  /* 0x00000002070075a7 */ /* 0x001064000800017f */
[----:B-1----:R-:W-:Y:S05]  /*8050*/  @!P0 NANOSLEEP.SYNCS 0x989680 ;  /* 0x009896800000895d */ /* 0x002fea0003900000 */
[----:B------:R-:W1:Y:S02]  /*8060*/  @!P0 SYNCS.PHASECHK.TRANS64 P0, [R7+URZ], R2 ;  /* 0x00000002070085a7 */ /* 0x000e64000800007f */
[----:B-1----:R-:W-:Y:S05]  /*8070*/  @!P0 BRA `(.L_x_179) ;  /* 0xfffffffc00f08947 */ /* 0x002fea000383ffff */
[----:B------:R-:W-:Y:S05]  /*8080*/  BRA `(.L_x_189) ;  /* 0xfffffffc00307947 */ /* 0x000fea000383ffff */
.L_x_180:
[----:B0-----:R0:W1:Y:S02]  /*8090*/  SYNCS.PHASECHK.TRANS64.TRYWAIT P0, [R9+URZ], R4 ;  /* 0x00000004090075a7 */ /* 0x001064000800017f */
[----:B-1----:R-:W-:Y:S05]  /*80a0*/  @!P0 NANOSLEEP.SYNCS 0x989680 ;  /* 0x009896800000895d */ /* 0x002fea0003900000 */
[----:B------:R-:W1:Y:S02]  /*80b0*/  @!P0 SYNCS.PHASECHK.TRANS64 P0, [R9+URZ], R4 ;  /* 0x00000004090085a7 */ /* 0x000e64000800007f */
[----:B-1----:R-:W-:Y:S05]  /*80c0*/  @!P0 BRA `(.L_x_180) ;  /* 0xfffffffc00f08947 */ /* 0x002fea000383ffff */
[----:B------:R-:W-:Y:S05]  /*80d0*/  BRA `(.L_x_190) ;  /* 0xfffffffc00387947 */ /* 0x000fea000383ffff */
.L_x_191:
[----:B------:R-:W-:-:S00]  /*80e0*/  BRA `(.L_x_191) ;  /* 0xfffffffc00fc7947 */ /* 0x000fc0000383ffff */
[----:B------:R-:W-:-:S00]  /*80f0*/  NOP ;  /* 0x0000000000007918 */ /* 0x000fc00000000000 */
        /* <DEDUP_REMOVED lines=8> */
.L_x_192:


//--------------------- .nv.global.init           --------------------------
	.section	.nv.global.init,"aw",@progbits
.nv.global.init:
	.type		$str$22,@object
	.size		$str$22,($str$23 - $str$22)
$str$22:
        /*0000*/ 	.byte	0x6b, 0x5f, 0x74, 0x69, 0x6c, 0x65, 0x5f, 0x63, 0x6f, 0x75, 0x6e, 0x74, 0x20, 0x3e, 0x3d, 0x20
        /*0010*/ 	.byte	0x31, 0x00
	.type		$str$23,@object
	.size		$str$23,(__unnamed_1 - $str$23)
$str$23:
        /*0012*/ 	.byte	0x2f, 0x74, 0x6d, 0x70, 0x2f, 0x63, 0x75, 0x74, 0x6c, 0x61, 0x73, 0x73, 0x5f, 0x73, 0x77, 0x65
        /*0022*/ 	.byte	0x65, 0x70, 0x5f, 0x73, 0x72, 0x63, 0x2f, 0x69, 0x6e, 0x63, 0x6c, 0x75, 0x64, 0x65, 0x2f, 0x63
        /*0032*/ 	.byte	0x75, 0x74, 0x6c, 0x61, 0x73, 0x73, 0x2f, 0x67, 0x65, 0x6d, 0x6d, 0x2f, 0x63, 0x6f, 0x6c, 0x6c
        /*0042*/ 	.byte	0x65, 0x63, 0x74, 0x69, 0x76, 0x65, 0x2f, 0x73, 0x6d, 0x39, 0x30, 0x5f, 0x6d, 0x6d, 0x61, 0x5f
        /*0052*/ 	.byte	0x74, 0x6d, 0x61, 0x5f, 0x67, 0x6d, 0x6d, 0x61, 0x5f, 0x73, 0x73, 0x5f, 0x77, 0x61, 0x72, 0x70
        /*0062*/ 	.byte	0x73, 0x70, 0x65, 0x63, 0x69, 0x61, 0x6c, 0x69, 0x7a, 0x65, 0x64, 0x2e, 0x68, 0x70, 0x70, 0x00
	.type		__unnamed_1,@object
	.size		__unnamed_1,(.L_0 - __unnamed_1)
__unnamed_1:
        /*0072*/ 	.byte	0x76, 0x6f, 0x69, 0x64, 0x20, 0x63, 0x75, 0x74, 0x6c, 0x61, 0x73, 0x73, 0x3a, 0x3a, 0x67, 0x65
        /* <DEDUP_REMOVED lines=180> */
        /*0bc2*/ 	.byte	0x74, 0x69, 0x74, 0x79, 0x5d, 0x00
.L_0:


//--------------------- .nv.shared._ZN7cutlass13device_kernelINS_4gemm6kernel13GemmUniversalIN4cute5tupleIJiiiiEEENS1_10collective13CollectiveMmaINS1_34MainloopSm90TmaGmmaWarpSpecializedILi3ENS5_IJNS4_1CILi1EEESB_SB_EEENS1_35KernelTmaWarpSpecializedCooperativeEEENS5_IJNSA_ILi128EEESF_SF_EEENS_10bfloat16_tENS5_IJlSB_lEEESH_SI_NS4_8TiledMMAINS4_8MMA_AtomIJNS4_4SM904GMMA28MMA_64x128x16_F32BF16BF16_SSILNSM_5MajorE0ELSO_0ELNSM_7ScaleInE1ELSP_1EEEEEENS4_6LayoutINS5_IJNSA_ILi2EEESB_SB_EEENS5_IJSB_NSA_ILi0EEESV_EEEEENS5_IJNS4_10UnderscoreESY_SY_EEEEENS4_13SM90_TMA_LOADENS4_14ComposedLayoutINS4_7SwizzleILi3ELi4ELi3EEENS4_18smem_ptr_flag_bitsILi16EEENSS_INS5_IJNSA_ILi8EEENSA_ILi64EEEEEENS5_IJS18_SB_EEEEEEEvNS4_8identityES11_S1C_vS1D_EENS_8epilogue10collective6detail29Sm90TmaWarpSpecializedAdapterINS1G_15DefaultEpilogueISH_SI_SI_NS1F_6thread17LinearCombinationISH_Li1EffLNS1K_9ScaleType4KindE0ELNS_15FloatRoundStyleE2ESH_EENS1_15EpilogueDefaultEEEEEvvEEEEvNT_6ParamsE --------------------------
	.section	.nv.shared._ZN7cutlass13device_kernelINS_4gemm6kernel13GemmUniversalIN4cute5tupleIJiiiiEEENS1_10collective13CollectiveMmaINS1_34MainloopSm90TmaGmmaWarpSpecializedILi3ENS5_IJNS4_1CILi1EEESB_SB_EEENS1_35KernelTmaWarpSpecializedCooperativeEEENS5_IJNSA_ILi128EEESF_SF_EEENS_10bfloat16_tENS5_IJlSB_lEEESH_SI_NS4_8TiledMMAINS4_8MMA_AtomIJNS4_4SM904GMMA28MMA_64x128x16_F32BF16BF16_SSILNSM_5MajorE0ELSO_0ELNSM_7ScaleInE1ELSP_1EEEEEENS4_6LayoutINS5_IJNSA_ILi2EEESB_SB_EEENS5_IJSB_NSA_ILi0EEESV_EEEEENS5_IJNS4_10UnderscoreESY_SY_EEEEENS4_13SM90_TMA_LOADENS4_14ComposedLayoutINS4_7SwizzleILi3ELi4ELi3EEENS4_18smem_ptr_flag_bitsILi16EEENSS_INS5_IJNSA_ILi8EEENSA_ILi64EEEEEENS5_IJS18_SB_EEEEEEEvNS4_8identityES11_S1C_vS1D_EENS_8epilogue10collective6detail29Sm90TmaWarpSpecializedAdapterINS1G_15DefaultEpilogueISH_SI_SI_NS1F_6thread17LinearCombinationISH_Li1EffLNS1K_9ScaleType4KindE0ELNS_15FloatRoundStyleE2ESH_EENS1_15EpilogueDefaultEEEEEvvEEEEvNT_6ParamsE,"aw",@nobits
	.sectionflags	@""
	.align	16
	.zero		1024


//--------------------- .nv.shared.reserved.0     --------------------------
	.section	.nv.shared.reserved.0,"aw",@nobits
	.weak		__nv_reservedSMEM_offset_0_alias
	.size		__nv_reservedSMEM_offset_0_alias, 0, 0
	.other		__nv_reservedSMEM_offset_0_alias,@"STO_CUDA_RESERVED_SHARED STV_DEFAULT"
__nv_reservedSMEM_offset_0_alias:
	.zero		0


//--------------------- .nv.global                --------------------------
	.section	.nv.global,"aw",@nobits
.nv.global:
	.type		_ZN40_INTERNAL_104d6db9_4_k_cu_39fb929f_241034cute1_E,@object
	.size		_ZN40_INTERNAL_104d6db9_4_k_cu_39fb929f_241034cute1_E,(_ZN40_INTERNAL_104d6db9_4_k_cu_39fb929f_241034cuda3std3__45__cpo6cbeginE - _ZN40_INTERNAL_104d6db9_4_k_cu_39fb929f_241034cute1_E)
_ZN40_INTERNAL_104d6db9_4_k_cu_39fb929f_241034cute1_E:
	.zero		1
	.type		_ZN40_INTERNAL_104d6db9_4_k_cu_39fb929f_241034cuda3std3__45__cpo6cbeginE,@object
	.size		_ZN40_INTERNAL_104d6db9_4_k_cu_39fb929f_241034cuda3std3__45__cpo6cbeginE,(_ZN40_INTERNAL_104d6db9_4_k_cu_39fb929f_241034cuda3std3__48in_placeE - _ZN40_INTERNAL_104d6db9_4_k_cu_39fb929f_241034cuda3std3__45__cpo6cbeginE)
_ZN40_INTERNAL_104d6db9_4_k_cu_39fb929f_241034cuda3std3__45__cpo6cbeginE:
	.zero		1
	.type		_ZN40_INTERNAL_104d6db9_4_k_cu_39fb929f_241034cuda3std3__48in_placeE,@object
	.size		_ZN40_INTERNAL_104d6db9_4_k_cu_39fb929f_241034cuda3std3__48in_placeE,(_ZN40_INTERNAL_104d6db9_4_k_cu_39fb929f_241034cuda3std6ranges3__45__cpo9iter_moveE - _ZN40_INTERNAL_104d6db9_4_k_cu_39fb929f_241034cuda3std3__48in_placeE)
_ZN40_INTERNAL_104d6db9_4_k_cu_39fb929f_241034cuda3std3__48in_placeE:
	.zero		1
	.type		_ZN40_INTERNAL_104d6db9_4_k_cu_39fb929f_241034cuda3std6ranges3__45__cpo9iter_moveE,@object
	.size		_ZN40_INTERNAL_104d6db9_4_k_cu_39fb929f_241034cuda3std6ranges3__45__cpo9iter_moveE,(_ZN40_INTERNAL_104d6db9_4_k_cu_39fb929f_241034cuda3std3__45__cpo5beginE - _ZN40_INTERNAL_104d6db9_4_k_cu_39fb929f_241034cuda3std6ranges3__45__cpo9iter_moveE)
_ZN40_INTERNAL_104d6db9_4_k_cu_39fb929f_241034cuda3std6ranges3__45__cpo9iter_moveE:
	.zero		1
	.type		_ZN40_INTERNAL_104d6db9_4_k_cu_39fb929f_241034cuda3std3__45__cpo5beginE,@object
	.size		_ZN40_INTERNAL_104d6db9_4_k_cu_39fb929f_241034cuda3std3__45__cpo5beginE,(_ZN40_INTERNAL_104d6db9_4_k_cu_39fb929f_241034cuda3std3__442_GLOBAL__N__104d6db9_4_k_cu_39fb929f_241036ignoreE - _ZN40_INTERNAL_104d6db9_4_k_cu_39fb929f_241034cuda3std3__45__cpo5beginE)
_ZN40_INTERNAL_104d6db9_4_k_cu_39fb929f_241034cuda3std3__45__cpo5beginE:
	.zero		1
	.type		_ZN40_INTERNAL_104d6db9_4_k_cu_39fb929f_241034cuda3std3__442_GLOBAL__N__104d6db9_4_k_cu_39fb929f_241036ignoreE,@object
	.size		_ZN40_INTERNAL_104d6db9_4_k_cu_39fb929f_241034cuda3std3__442_GLOBAL__N__104d6db9_4_k_cu_39fb929f_241036ignoreE,(_ZN40_INTERNAL_104d6db9_4_k_cu_39fb929f_241034cute7productE - _ZN40_INTERNAL_104d6db9_4_k_cu_39fb929f_241034cuda3std3__442_GLOBAL__N__104d6db9_4_k_cu_39fb929f_241036ignoreE)
_ZN40_INTERNAL_104d6db9_4_k_cu_39fb929f_241034cuda3std3__442_GLOBAL__N__104d6db9_4_k_cu_39fb929f_241036ignoreE:
	.zero		1
	.type		_ZN40_INTERNAL_104d6db9_4_k_cu_39fb929f_241034cute7productE,@object
	.size		_ZN40_INTERNAL_104d6db9_4_k_cu_39fb929f_241034cute7productE,(_ZN40_INTERNAL_104d6db9_4_k_cu_39fb929f_241034cuda3std3__45__cpo3endE - _ZN40_INTERNAL_104d6db9_4_k_cu_39fb929f_241034cute7productE)
_ZN40_INTERNAL_104d6db9_4_k_cu_39fb929f_241034cute7productE:
	.zero		1
	.type		_ZN40_INTERNAL_104d6db9_4_k_cu_39fb929f_241034cuda3std3__45__cpo3endE,@object
	.size		_ZN40_INTERNAL_104d6db9_4_k_cu_39fb929f_241034cuda3std3__45__cpo3endE,(_ZN40_INTERNAL_104d6db9_4_k_cu_39fb929f_241034cuda3std3__419piecewise_constructE - _ZN40_INTERNAL_104d6db9_4_k_cu_39fb929f_241034cuda3std3__45__cpo3endE)
_ZN40_INTERNAL_104d6db9_4_k_cu_39fb929f_241034cuda3std3__45__cpo3endE:
	.zero		1
	.type		_ZN40_INTERNAL_104d6db9_4_k_cu_39fb929f_241034cuda3std3__419piecewise_constructE,@object
	.size		_ZN40_INTERNAL_104d6db9_4_k_cu_39fb929f_241034cuda3std3__419piecewise_constructE,(_ZN40_INTERNAL_104d6db9_4_k_cu_39fb929f_241034cuda3std3__45__cpo4cendE - _ZN40_INTERNAL_104d6db9_4_k_cu_39fb929f_241034cuda3std3__419piecewise_constructE)
_ZN40_INTERNAL_104d6db9_4_k_cu_39fb929f_241034cuda3std3__419piecewise_constructE:
	.zero		1
	.type		_ZN40_INTERNAL_104d6db9_4_k_cu_39fb929f_241034cuda3std3__45__cpo4cendE,@object
	.size		_ZN40_INTERNAL_104d6db9_4_k_cu_39fb929f_241034cuda3std3__45__cpo4cendE,(_ZN40_INTERNAL_104d6db9_4_k_cu_39fb929f_241034cuda3std6ranges3__45__cpo4swapE - _ZN40_INTERNAL_104d6db9_4_k_cu_39fb929f_241034cuda3std3__45__cpo4cendE)
_ZN40_INTERNAL_104d6db9_4_k_cu_39fb929f_241034cuda3std3__45__cpo4cendE:
	.zero		1
	.type		_ZN40_INTERNAL_104d6db9_4_k_cu_39fb929f_241034cuda3std6ranges3__45__cpo4swapE,@object
	.size		_ZN40_INTERNAL_104d6db9_4_k_cu_39fb929f_241034cuda3std6ranges3__45__cpo4swapE,(.L_8 - _ZN40_INTERNAL_104d6db9_4_k_cu_39fb929f_241034cuda3std6ranges3__45__cpo4swapE)
_ZN40_INTERNAL_104d6db9_4_k_cu_39fb929f_241034cuda3std6ranges3__45__cpo4swapE:
	.zero		1
.L_8:


//--------------------- .nv.constant0._ZN7cutlass13device_kernelINS_4gemm6kernel13GemmUniversalIN4cute5tupleIJiiiiEEENS1_10collective13CollectiveMmaINS1_34MainloopSm90TmaGmmaWarpSpecializedILi3ENS5_IJNS4_1CILi1EEESB_SB_EEENS1_35KernelTmaWarpSpecializedCooperativeEEENS5_IJNSA_ILi128EEESF_SF_EEENS_10bfloat16_tENS5_IJlSB_lEEESH_SI_NS4_8TiledMMAINS4_8MMA_AtomIJNS4_4SM904GMMA28MMA_64x128x16_F32BF16BF16_SSILNSM_5MajorE0ELSO_0ELNSM_7ScaleInE1ELSP_1EEEEEENS4_6LayoutINS5_IJNSA_ILi2EEESB_SB_EEENS5_IJSB_NSA_ILi0EEESV_EEEEENS5_IJNS4_10UnderscoreESY_SY_EEEEENS4_13SM90_TMA_LOADENS4_14ComposedLayoutINS4_7SwizzleILi3ELi4ELi3EEENS4_18smem_ptr_flag_bitsILi16EEENSS_INS5_IJNSA_ILi8EEENSA_ILi64EEEEEENS5_IJS18_SB_EEEEEEEvNS4_8identityES11_S1C_vS1D_EENS_8epilogue10collective6detail29Sm90TmaWarpSpecializedAdapterINS1G_15DefaultEpilogueISH_SI_SI_NS1F_6thread17LinearCombinationISH_Li1EffLNS1K_9ScaleType4KindE0ELNS_15FloatRoundStyleE2ESH_EENS1_15EpilogueDefaultEEEEEvvEEEEvNT_6ParamsE --------------------------
	.section	.nv.constant0._ZN7cutlass13device_kernelINS_4gemm6kernel13GemmUniversalIN4cute5tupleIJiiiiEEENS1_10collective13CollectiveMmaINS1_34MainloopSm90TmaGmmaWarpSpecializedILi3ENS5_IJNS4_1CILi1EEESB_SB_EEENS1_35KernelTmaWarpSpecializedCooperativeEEENS5_IJNSA_ILi128EEESF_SF_EEENS_10bfloat16_tENS5_IJlSB_lEEESH_SI_NS4_8TiledMMAINS4_8MMA_AtomIJNS4_4SM904GMMA28MMA_64x128x16_F32BF16BF16_SSILNSM_5MajorE0ELSO_0ELNSM_7ScaleInE1ELSP_1EEEEEENS4_6LayoutINS5_IJNSA_ILi2EEESB_SB_EEENS5_IJSB_NSA_ILi0EEESV_EEEEENS5_IJNS4_10UnderscoreESY_SY_EEEEENS4_13SM90_TMA_LOADENS4_14ComposedLayoutINS4_7SwizzleILi3ELi4ELi3EEENS4_18smem_ptr_flag_bitsILi16EEENSS_INS5_IJNSA_ILi8EEENSA_ILi64EEEEEENS5_IJS18_SB_EEEEEEEvNS4_8identityES11_S1C_vS1D_EENS_8epilogue10collective6detail29Sm90TmaWarpSpecializedAdapterINS1G_15DefaultEpilogueISH_SI_SI_NS1F_6thread17LinearCombinationISH_Li1EffLNS1K_9ScaleType4KindE0ELNS_15FloatRoundStyleE2ESH_EENS1_15EpilogueDefaultEEEEEvvEEEEvNT_6ParamsE,"a",@progbits
	.sectionflags	@""
	.align	4
.nv.constant0._ZN7cutlass13device_kernelINS_4gemm6kernel13GemmUniversalIN4cute5tupleIJiiiiEEENS1_10collective13CollectiveMmaINS1_34MainloopSm90TmaGmmaWarpSpecializedILi3ENS5_IJNS4_1CILi1EEESB_SB_EEENS1_35KernelTmaWarpSpecializedCooperativeEEENS5_IJNSA_ILi128EEESF_SF_EEENS_10bfloat16_tENS5_IJlSB_lEEESH_SI_NS4_8TiledMMAINS4_8MMA_AtomIJNS4_4SM904GMMA28MMA_64x128x16_F32BF16BF16_SSILNSM_5MajorE0ELSO_0ELNSM_7ScaleInE1ELSP_1EEEEEENS4_6LayoutINS5_IJNSA_ILi2EEESB_SB_EEENS5_IJSB_NSA_ILi0EEESV_EEEEENS5_IJNS4_10UnderscoreESY_SY_EEEEENS4_13SM90_TMA_LOADENS4_14ComposedLayoutINS4_7SwizzleILi3ELi4ELi3EEENS4_18smem_ptr_flag_bitsILi16EEENSS_INS5_IJNSA_ILi8EEENSA_ILi64EEEEEENS5_IJS18_SB_EEEEEEEvNS4_8identityES11_S1C_vS1D_EENS_8epilogue10collective6detail29Sm90TmaWarpSpecializedAdapterINS1G_15DefaultEpilogueISH_SI_SI_NS1F_6thread17LinearCombinationISH_Li1EffLNS1K_9ScaleType4KindE0ELNS_15FloatRoundStyleE2ESH_EENS1_15EpilogueDefaultEEEEEvvEEEEvNT_6ParamsE:
	.zero		1664


//--------------------- SYMBOLS --------------------------

	.type		.nv.reservedSmem.offset0,@object
	.size		.nv.reservedSmem.offset0,0x4
	.type		__assertfail,@function
